//
// Generated by NVIDIA NVVM Compiler
//
// Compiler Build ID: CL-36424714
// Cuda compilation tools, release 13.0, V13.0.88
// Based on NVVM 20.0.0
//

.version 9.0
.target sm_100
.address_size 64

	// .globl	_Z19multiMatrixOnDevicePfS_S_iii
.extern .func __assertfail
(
	.param .b64 __assertfail_param_0,
	.param .b64 __assertfail_param_1,
	.param .b32 __assertfail_param_2,
	.param .b64 __assertfail_param_3,
	.param .b64 __assertfail_param_4
)
;
.global .align 1 .b8 __unnamed_1[79] = {118, 111, 105, 100, 32, 109, 117, 108, 116, 105, 77, 97, 116, 114, 105, 99, 79, 110, 68, 101, 118, 105, 99, 101, 83, 104, 97, 114, 101, 100, 77, 101, 109, 111, 114, 121, 40, 102, 108, 111, 97, 116, 32, 42, 44, 32, 102, 108, 111, 97, 116, 32, 42, 44, 32, 102, 108, 111, 97, 116, 32, 42, 44, 32, 105, 110, 116, 44, 32, 105, 110, 116, 44, 32, 105, 110, 116, 41};
// _ZZ31multiMatricOnDeviceSharedMemoryPfS_S_iiiE11array_A_sub has been demoted
// _ZZ31multiMatricOnDeviceSharedMemoryPfS_S_iiiE11array_B_sub has been demoted
.global .align 1 .b8 $str[25] = {98, 108, 111, 99, 107, 68, 105, 109, 46, 120, 32, 61, 61, 32, 66, 76, 79, 67, 75, 95, 83, 73, 90, 69};
.global .align 1 .b8 $str$1[27] = {47, 116, 109, 112, 47, 115, 97, 115, 115, 95, 99, 117, 95, 54, 56, 52, 50, 112, 54, 119, 56, 47, 107, 46, 99, 117};

.visible .entry _Z19multiMatrixOnDevicePfS_S_iii(
	.param .u64 .ptr .align 1 _Z19multiMatrixOnDevicePfS_S_iii_param_0,
	.param .u64 .ptr .align 1 _Z19multiMatrixOnDevicePfS_S_iii_param_1,
	.param .u64 .ptr .align 1 _Z19multiMatrixOnDevicePfS_S_iii_param_2,
	.param .u32 _Z19multiMatrixOnDevicePfS_S_iii_param_3,
	.param .u32 _Z19multiMatrixOnDevicePfS_S_iii_param_4,
	.param .u32 _Z19multiMatrixOnDevicePfS_S_iii_param_5
)
{
	.reg .pred 	%p<13>;
	.reg .b32 	%r<46>;
	.reg .b32 	%f<68>;
	.reg .b64 	%rd<40>;

	ld.param.u64 	%rd5, [_Z19multiMatrixOnDevicePfS_S_iii_param_0];
	ld.param.u64 	%rd6, [_Z19multiMatrixOnDevicePfS_S_iii_param_1];
	ld.param.u64 	%rd4, [_Z19multiMatrixOnDevicePfS_S_iii_param_2];
	ld.param.u32 	%r22, [_Z19multiMatrixOnDevicePfS_S_iii_param_3];
	ld.param.u32 	%r20, [_Z19multiMatrixOnDevicePfS_S_iii_param_4];
	ld.param.u32 	%r23, [_Z19multiMatrixOnDevicePfS_S_iii_param_5];
	cvta.to.global.u64 	%rd1, %rd6;
	cvta.to.global.u64 	%rd2, %rd5;
	mov.u32 	%r24, %ctaid.x;
	mov.u32 	%r25, %ntid.x;
	mov.u32 	%r26, %tid.x;
	mad.lo.s32 	%r1, %r24, %r25, %r26;
	mov.u32 	%r27, %ctaid.y;
	mov.u32 	%r28, %ntid.y;
	mov.u32 	%r29, %tid.y;
	mad.lo.s32 	%r30, %r27, %r28, %r29;
	setp.ge.s32 	%p1, %r1, %r22;
	setp.ge.s32 	%p2, %r30, %r23;
	or.pred  	%p3, %p1, %p2;
	@%p3 bra 	$L__BB0_14;
	setp.lt.s32 	%p4, %r20, 1;
	mov.f32 	%f67, 0f00000000;
	@%p4 bra 	$L__BB0_13;
	mul.lo.s32 	%r3, %r20, %r1;
	and.b32  	%r4, %r20, 7;
	setp.lt.u32 	%p5, %r20, 8;
	mov.f32 	%f67, 0f00000000;
	mov.b32 	%r44, 0;
	@%p5 bra 	$L__BB0_5;
	and.b32  	%r44, %r20, 2147483640;
	neg.s32 	%r42, %r44;
	shl.b32 	%r7, %r23, 3;
	add.s64 	%rd3, %rd2, 16;
	mov.f32 	%f67, 0f00000000;
	mul.wide.s32 	%rd11, %r23, 4;
	mov.u32 	%r40, %r3;
	mov.u32 	%r41, %r30;
$L__BB0_4:
	.pragma "nounroll";
	mul.wide.s32 	%rd7, %r40, 4;
	add.s64 	%rd8, %rd3, %rd7;
	ld.global.f32 	%f17, [%rd8+-16];
	mul.wide.s32 	%rd9, %r41, 4;
	add.s64 	%rd10, %rd1, %rd9;
	ld.global.f32 	%f18, [%rd10];
	fma.rn.f32 	%f19, %f17, %f18, %f67;
	ld.global.f32 	%f20, [%rd8+-12];
	add.s64 	%rd12, %rd10, %rd11;
	ld.global.f32 	%f21, [%rd12];
	fma.rn.f32 	%f22, %f20, %f21, %f19;
	ld.global.f32 	%f23, [%rd8+-8];
	add.s64 	%rd13, %rd12, %rd11;
	ld.global.f32 	%f24, [%rd13];
	fma.rn.f32 	%f25, %f23, %f24, %f22;
	ld.global.f32 	%f26, [%rd8+-4];
	add.s64 	%rd14, %rd13, %rd11;
	ld.global.f32 	%f27, [%rd14];
	fma.rn.f32 	%f28, %f26, %f27, %f25;
	ld.global.f32 	%f29, [%rd8];
	add.s64 	%rd15, %rd14, %rd11;
	ld.global.f32 	%f30, [%rd15];
	fma.rn.f32 	%f31, %f29, %f30, %f28;
	ld.global.f32 	%f32, [%rd8+4];
	add.s64 	%rd16, %rd15, %rd11;
	ld.global.f32 	%f33, [%rd16];
	fma.rn.f32 	%f34, %f32, %f33, %f31;
	ld.global.f32 	%f35, [%rd8+8];
	add.s64 	%rd17, %rd16, %rd11;
	ld.global.f32 	%f36, [%rd17];
	fma.rn.f32 	%f37, %f35, %f36, %f34;
	ld.global.f32 	%f38, [%rd8+12];
	add.s64 	%rd18, %rd17, %rd11;
	ld.global.f32 	%f39, [%rd18];
	fma.rn.f32 	%f67, %f38, %f39, %f37;
	add.s32 	%r42, %r42, 8;
	add.s32 	%r41, %r41, %r7;
	add.s32 	%r40, %r40, 8;
	setp.ne.s32 	%p6, %r42, 0;
	@%p6 bra 	$L__BB0_4;
$L__BB0_5:
	setp.eq.s32 	%p7, %r4, 0;
	@%p7 bra 	$L__BB0_13;
	and.b32  	%r15, %r20, 3;
	setp.lt.u32 	%p8, %r4, 4;
	@%p8 bra 	$L__BB0_8;
	add.s32 	%r32, %r44, %r3;
	mul.wide.s32 	%rd19, %r32, 4;
	add.s64 	%rd20, %rd2, %rd19;
	ld.global.f32 	%f41, [%rd20];
	mad.lo.s32 	%r33, %r44, %r23, %r30;
	mul.wide.s32 	%rd21, %r33, 4;
	add.s64 	%rd22, %rd1, %rd21;
	ld.global.f32 	%f42, [%rd22];
	fma.rn.f32 	%f43, %f41, %f42, %f67;
	ld.global.f32 	%f44, [%rd20+4];
	mul.wide.s32 	%rd23, %r23, 4;
	add.s64 	%rd24, %rd22, %rd23;
	ld.global.f32 	%f45, [%rd24];
	fma.rn.f32 	%f46, %f44, %f45, %f43;
	ld.global.f32 	%f47, [%rd20+8];
	add.s64 	%rd25, %rd24, %rd23;
	ld.global.f32 	%f48, [%rd25];
	fma.rn.f32 	%f49, %f47, %f48, %f46;
	ld.global.f32 	%f50, [%rd20+12];
	add.s64 	%rd26, %rd25, %rd23;
	ld.global.f32 	%f51, [%rd26];
	fma.rn.f32 	%f67, %f50, %f51, %f49;
	add.s32 	%r44, %r44, 4;
$L__BB0_8:
	setp.eq.s32 	%p9, %r15, 0;
	@%p9 bra 	$L__BB0_13;
	setp.eq.s32 	%p10, %r15, 1;
	@%p10 bra 	$L__BB0_11;
	add.s32 	%r34, %r44, %r3;
	mul.wide.s32 	%rd27, %r34, 4;
	add.s64 	%rd28, %rd2, %rd27;
	ld.global.f32 	%f53, [%rd28];
	mad.lo.s32 	%r35, %r44, %r23, %r30;
	mul.wide.s32 	%rd29, %r35, 4;
	add.s64 	%rd30, %rd1, %rd29;
	ld.global.f32 	%f54, [%rd30];
	fma.rn.f32 	%f55, %f53, %f54, %f67;
	ld.global.f32 	%f56, [%rd28+4];
	mul.wide.s32 	%rd31, %r23, 4;
	add.s64 	%rd32, %rd30, %rd31;
	ld.global.f32 	%f57, [%rd32];
	fma.rn.f32 	%f67, %f56, %f57, %f55;
	add.s32 	%r44, %r44, 2;
$L__BB0_11:
	and.b32  	%r36, %r20, 1;
	setp.eq.b32 	%p11, %r36, 1;
	not.pred 	%p12, %p11;
	@%p12 bra 	$L__BB0_13;
	add.s32 	%r37, %r44, %r3;
	mul.wide.s32 	%rd33, %r37, 4;
	add.s64 	%rd34, %rd2, %rd33;
	ld.global.f32 	%f58, [%rd34];
	mad.lo.s32 	%r38, %r44, %r23, %r30;
	mul.wide.s32 	%rd35, %r38, 4;
	add.s64 	%rd36, %rd1, %rd35;
	ld.global.f32 	%f59, [%rd36];
	fma.rn.f32 	%f67, %f58, %f59, %f67;
$L__BB0_13:
	mad.lo.s32 	%r39, %r23, %r1, %r30;
	cvta.to.global.u64 	%rd37, %rd4;
	mul.wide.s32 	%rd38, %r39, 4;
	add.s64 	%rd39, %rd37, %rd38;
	st.global.f32 	[%rd39], %f67;
$L__BB0_14:
	ret;

}
	// .globl	_Z31multiMatricOnDeviceSharedMemoryPfS_S_iii
.visible .entry _Z31multiMatricOnDeviceSharedMemoryPfS_S_iii(
	.param .u64 .ptr .align 1 _Z31multiMatricOnDeviceSharedMemoryPfS_S_iii_param_0,
	.param .u64 .ptr .align 1 _Z31multiMatricOnDeviceSharedMemoryPfS_S_iii_param_1,
	.param .u64 .ptr .align 1 _Z31multiMatricOnDeviceSharedMemoryPfS_S_iii_param_2,
	.param .u32 _Z31multiMatricOnDeviceSharedMemoryPfS_S_iii_param_3,
	.param .u32 _Z31multiMatricOnDeviceSharedMemoryPfS_S_iii_param_4,
	.param .u32 _Z31multiMatricOnDeviceSharedMemoryPfS_S_iii_param_5
)
{
	.reg .pred 	%p<9>;
	.reg .b32 	%r<61>;
	.reg .b32 	%f<163>;
	.reg .b64 	%rd<34>;
	// demoted variable
	.shared .align 4 .b8 _ZZ31multiMatricOnDeviceSharedMemoryPfS_S_iiiE11array_A_sub[1024];
	// demoted variable
	.shared .align 4 .b8 _ZZ31multiMatricOnDeviceSharedMemoryPfS_S_iiiE11array_B_sub[1024];
	ld.param.u32 	%r24, [_Z31multiMatricOnDeviceSharedMemoryPfS_S_iii_param_4];
	ld.param.u32 	%r25, [_Z31multiMatricOnDeviceSharedMemoryPfS_S_iii_param_5];
	mov.u32 	%r1, %ntid.x;
	setp.eq.s32 	%p1, %r1, 16;
	@%p1 bra 	$L__BB1_2;
	mov.u64 	%rd4, $str;
	cvta.global.u64 	%rd5, %rd4;
	mov.u64 	%rd6, $str$1;
	cvta.global.u64 	%rd7, %rd6;
	mov.u64 	%rd8, __unnamed_1;
	cvta.global.u64 	%rd9, %rd8;
	{ // callseq 0, 0
	.param .b64 param0;
	st.param.b64 	[param0], %rd5;
	.param .b64 param1;
	st.param.b64 	[param1], %rd7;
	.param .b32 param2;
	st.param.b32 	[param2], 69;
	.param .b64 param3;
	st.param.b64 	[param3], %rd9;
	.param .b64 param4;
	st.param.b64 	[param4], 1;
	call.uni 
	__assertfail, 
	(
	param0, 
	param1, 
	param2, 
	param3, 
	param4
	);
	} // callseq 0
$L__BB1_2:
	mov.u32 	%r26, %ctaid.x;
	mov.u32 	%r2, %tid.x;
	mad.lo.s32 	%r3, %r26, %r1, %r2;
	mov.u32 	%r27, %ctaid.y;
	mov.u32 	%r28, %ntid.y;
	mov.u32 	%r4, %tid.y;
	mad.lo.s32 	%r5, %r27, %r28, %r4;
	setp.lt.s32 	%p2, %r24, 1;
	mov.f32 	%f162, 0f00000000;
	@%p2 bra 	$L__BB1_9;
	add.s32 	%r6, %r24, 15;
	mad.lo.s32 	%r7, %r24, %r3, %r4;
	shl.b32 	%r30, %r2, 6;
	mov.u32 	%r31, _ZZ31multiMatricOnDeviceSharedMemoryPfS_S_iiiE11array_A_sub;
	add.s32 	%r8, %r31, %r30;
	mov.u32 	%r32, _ZZ31multiMatricOnDeviceSharedMemoryPfS_S_iiiE11array_B_sub;
	add.s32 	%r33, %r32, %r30;
	shl.b32 	%r34, %r4, 2;
	add.s32 	%r9, %r33, %r34;
	setp.lt.u32 	%p3, %r24, 17;
	mov.f32 	%f162, 0f00000000;
	mov.b32 	%r60, 0;
	@%p3 bra 	$L__BB1_7;
	shr.u32 	%r35, %r6, 4;
	and.b32  	%r36, %r35, 134217726;
	neg.s32 	%r59, %r36;
	add.s32 	%r37, %r2, 16;
	mad.lo.s32 	%r57, %r25, %r37, %r5;
	mad.lo.s32 	%r56, %r2, %r25, %r5;
	mov.f32 	%f162, 0f00000000;
	mov.u32 	%r58, %r7;
$L__BB1_5:
	ld.param.u64 	%rd31, [_Z31multiMatricOnDeviceSharedMemoryPfS_S_iii_param_1];
	ld.param.u64 	%rd29, [_Z31multiMatricOnDeviceSharedMemoryPfS_S_iii_param_0];
	add.s32 	%r38, %r58, 16;
	cvta.to.global.u64 	%rd10, %rd29;
	mul.wide.u32 	%rd11, %r58, 4;
	add.s64 	%rd12, %rd10, %rd11;
	ld.global.f32 	%f11, [%rd12];
	add.s32 	%r41, %r8, %r34;
	st.shared.f32 	[%r41], %f11;
	cvta.to.global.u64 	%rd13, %rd31;
	mul.wide.u32 	%rd14, %r56, 4;
	add.s64 	%rd15, %rd13, %rd14;
	ld.global.f32 	%f12, [%rd15];
	st.shared.f32 	[%r9], %f12;
	bar.sync 	0;
	ld.shared.f32 	%f13, [%r8];
	add.s32 	%r43, %r32, %r34;
	ld.shared.f32 	%f14, [%r43];
	fma.rn.f32 	%f15, %f13, %f14, %f162;
	ld.shared.f32 	%f16, [%r8+4];
	ld.shared.f32 	%f17, [%r43+64];
	fma.rn.f32 	%f18, %f16, %f17, %f15;
	ld.shared.f32 	%f19, [%r8+8];
	ld.shared.f32 	%f20, [%r43+128];
	fma.rn.f32 	%f21, %f19, %f20, %f18;
	ld.shared.f32 	%f22, [%r8+12];
	ld.shared.f32 	%f23, [%r43+192];
	fma.rn.f32 	%f24, %f22, %f23, %f21;
	ld.shared.f32 	%f25, [%r8+16];
	ld.shared.f32 	%f26, [%r43+256];
	fma.rn.f32 	%f27, %f25, %f26, %f24;
	ld.shared.f32 	%f28, [%r8+20];
	ld.shared.f32 	%f29, [%r43+320];
	fma.rn.f32 	%f30, %f28, %f29, %f27;
	ld.shared.f32 	%f31, [%r8+24];
	ld.shared.f32 	%f32, [%r43+384];
	fma.rn.f32 	%f33, %f31, %f32, %f30;
	ld.shared.f32 	%f34, [%r8+28];
	ld.shared.f32 	%f35, [%r43+448];
	fma.rn.f32 	%f36, %f34, %f35, %f33;
	ld.shared.f32 	%f37, [%r8+32];
	ld.shared.f32 	%f38, [%r43+512];
	fma.rn.f32 	%f39, %f37, %f38, %f36;
	ld.shared.f32 	%f40, [%r8+36];
	ld.shared.f32 	%f41, [%r43+576];
	fma.rn.f32 	%f42, %f40, %f41, %f39;
	ld.shared.f32 	%f43, [%r8+40];
	ld.shared.f32 	%f44, [%r43+640];
	fma.rn.f32 	%f45, %f43, %f44, %f42;
	ld.shared.f32 	%f46, [%r8+44];
	ld.shared.f32 	%f47, [%r43+704];
	fma.rn.f32 	%f48, %f46, %f47, %f45;
	ld.shared.f32 	%f49, [%r8+48];
	ld.shared.f32 	%f50, [%r43+768];
	fma.rn.f32 	%f51, %f49, %f50, %f48;
	ld.shared.f32 	%f52, [%r8+52];
	ld.shared.f32 	%f53, [%r43+832];
	fma.rn.f32 	%f54, %f52, %f53, %f51;
	ld.shared.f32 	%f55, [%r8+56];
	ld.shared.f32 	%f56, [%r43+896];
	fma.rn.f32 	%f57, %f55, %f56, %f54;
	ld.shared.f32 	%f58, [%r8+60];
	ld.shared.f32 	%f59, [%r43+960];
	fma.rn.f32 	%f60, %f58, %f59, %f57;
	bar.sync 	0;
	mul.wide.u32 	%rd16, %r38, 4;
	add.s64 	%rd17, %rd10, %rd16;
	ld.global.f32 	%f61, [%rd17];
	st.shared.f32 	[%r41], %f61;
	mul.wide.u32 	%rd18, %r57, 4;
	add.s64 	%rd19, %rd13, %rd18;
	ld.global.f32 	%f62, [%rd19];
	st.shared.f32 	[%r9], %f62;
	bar.sync 	0;
	ld.shared.f32 	%f63, [%r8];
	ld.shared.f32 	%f64, [%r43];
	fma.rn.f32 	%f65, %f63, %f64, %f60;
	ld.shared.f32 	%f66, [%r8+4];
	ld.shared.f32 	%f67, [%r43+64];
	fma.rn.f32 	%f68, %f66, %f67, %f65;
	ld.shared.f32 	%f69, [%r8+8];
	ld.shared.f32 	%f70, [%r43+128];
	fma.rn.f32 	%f71, %f69, %f70, %f68;
	ld.shared.f32 	%f72, [%r8+12];
	ld.shared.f32 	%f73, [%r43+192];
	fma.rn.f32 	%f74, %f72, %f73, %f71;
	ld.shared.f32 	%f75, [%r8+16];
	ld.shared.f32 	%f76, [%r43+256];
	fma.rn.f32 	%f77, %f75, %f76, %f74;
	ld.shared.f32 	%f78, [%r8+20];
	ld.shared.f32 	%f79, [%r43+320];
	fma.rn.f32 	%f80, %f78, %f79, %f77;
	ld.shared.f32 	%f81, [%r8+24];
	ld.shared.f32 	%f82, [%r43+384];
	fma.rn.f32 	%f83, %f81, %f82, %f80;
	ld.shared.f32 	%f84, [%r8+28];
	ld.shared.f32 	%f85, [%r43+448];
	fma.rn.f32 	%f86, %f84, %f85, %f83;
	ld.shared.f32 	%f87, [%r8+32];
	ld.shared.f32 	%f88, [%r43+512];
	fma.rn.f32 	%f89, %f87, %f88, %f86;
	ld.shared.f32 	%f90, [%r8+36];
	ld.shared.f32 	%f91, [%r43+576];
	fma.rn.f32 	%f92, %f90, %f91, %f89;
	ld.shared.f32 	%f93, [%r8+40];
	ld.shared.f32 	%f94, [%r43+640];
	fma.rn.f32 	%f95, %f93, %f94, %f92;
	ld.shared.f32 	%f96, [%r8+44];
	ld.shared.f32 	%f97, [%r43+704];
	fma.rn.f32 	%f98, %f96, %f97, %f95;
	ld.shared.f32 	%f99, [%r8+48];
	ld.shared.f32 	%f100, [%r43+768];
	fma.rn.f32 	%f101, %f99, %f100, %f98;
	ld.shared.f32 	%f102, [%r8+52];
	ld.shared.f32 	%f103, [%r43+832];
	fma.rn.f32 	%f104, %f102, %f103, %f101;
	ld.shared.f32 	%f105, [%r8+56];
	ld.shared.f32 	%f106, [%r43+896];
	fma.rn.f32 	%f107, %f105, %f106, %f104;
	ld.shared.f32 	%f108, [%r8+60];
	ld.shared.f32 	%f109, [%r43+960];
	fma.rn.f32 	%f162, %f108, %f109, %f107;
	bar.sync 	0;
	add.s32 	%r59, %r59, 2;
	add.s32 	%r58, %r58, 32;
	shl.b32 	%r44, %r25, 5;
	add.s32 	%r57, %r57, %r44;
	add.s32 	%r56, %r56, %r44;
	setp.ne.s32 	%p4, %r59, 0;
	@%p4 bra 	$L__BB1_5;
	and.b32  	%r60, %r6, 2147483616;
$L__BB1_7:
	and.b32  	%r45, %r6, 16;
	setp.eq.s32 	%p5, %r45, 0;
	@%p5 bra 	$L__BB1_9;
	ld.param.u64 	%rd32, [_Z31multiMatricOnDeviceSharedMemoryPfS_S_iii_param_1];
	ld.param.u64 	%rd30, [_Z31multiMatricOnDeviceSharedMemoryPfS_S_iii_param_0];
	add.s32 	%r46, %r7, %r60;
	cvta.to.global.u64 	%rd20, %rd30;
	mul.wide.u32 	%rd21, %r46, 4;
	add.s64 	%rd22, %rd20, %rd21;
	ld.global.f32 	%f110, [%rd22];
	add.s32 	%r49, %r8, %r34;
	st.shared.f32 	[%r49], %f110;
	add.s32 	%r50, %r60, %r2;
	mad.lo.s32 	%r51, %r50, %r25, %r5;
	cvta.to.global.u64 	%rd23, %rd32;
	mul.wide.u32 	%rd24, %r51, 4;
	add.s64 	%rd25, %rd23, %rd24;
	ld.global.f32 	%f111, [%rd25];
	st.shared.f32 	[%r9], %f111;
	bar.sync 	0;
	ld.shared.f32 	%f112, [%r8];
	add.s32 	%r53, %r32, %r34;
	ld.shared.f32 	%f113, [%r53];
	fma.rn.f32 	%f114, %f112, %f113, %f162;
	ld.shared.f32 	%f115, [%r8+4];
	ld.shared.f32 	%f116, [%r53+64];
	fma.rn.f32 	%f117, %f115, %f116, %f114;
	ld.shared.f32 	%f118, [%r8+8];
	ld.shared.f32 	%f119, [%r53+128];
	fma.rn.f32 	%f120, %f118, %f119, %f117;
	ld.shared.f32 	%f121, [%r8+12];
	ld.shared.f32 	%f122, [%r53+192];
	fma.rn.f32 	%f123, %f121, %f122, %f120;
	ld.shared.f32 	%f124, [%r8+16];
	ld.shared.f32 	%f125, [%r53+256];
	fma.rn.f32 	%f126, %f124, %f125, %f123;
	ld.shared.f32 	%f127, [%r8+20];
	ld.shared.f32 	%f128, [%r53+320];
	fma.rn.f32 	%f129, %f127, %f128, %f126;
	ld.shared.f32 	%f130, [%r8+24];
	ld.shared.f32 	%f131, [%r53+384];
	fma.rn.f32 	%f132, %f130, %f131, %f129;
	ld.shared.f32 	%f133, [%r8+28];
	ld.shared.f32 	%f134, [%r53+448];
	fma.rn.f32 	%f135, %f133, %f134, %f132;
	ld.shared.f32 	%f136, [%r8+32];
	ld.shared.f32 	%f137, [%r53+512];
	fma.rn.f32 	%f138, %f136, %f137, %f135;
	ld.shared.f32 	%f139, [%r8+36];
	ld.shared.f32 	%f140, [%r53+576];
	fma.rn.f32 	%f141, %f139, %f140, %f138;
	ld.shared.f32 	%f142, [%r8+40];
	ld.shared.f32 	%f143, [%r53+640];
	fma.rn.f32 	%f144, %f142, %f143, %f141;
	ld.shared.f32 	%f145, [%r8+44];
	ld.shared.f32 	%f146, [%r53+704];
	fma.rn.f32 	%f147, %f145, %f146, %f144;
	ld.shared.f32 	%f148, [%r8+48];
	ld.shared.f32 	%f149, [%r53+768];
	fma.rn.f32 	%f150, %f148, %f149, %f147;
	ld.shared.f32 	%f151, [%r8+52];
	ld.shared.f32 	%f152, [%r53+832];
	fma.rn.f32 	%f153, %f151, %f152, %f150;
	ld.shared.f32 	%f154, [%r8+56];
	ld.shared.f32 	%f155, [%r53+896];
	fma.rn.f32 	%f156, %f154, %f155, %f153;
	ld.shared.f32 	%f157, [%r8+60];
	ld.shared.f32 	%f158, [%r53+960];
	fma.rn.f32 	%f162, %f157, %f158, %f156;
	bar.sync 	0;
$L__BB1_9:
	ld.param.u32 	%r55, [_Z31multiMatricOnDeviceSharedMemoryPfS_S_iii_param_3];
	setp.ge.s32 	%p6, %r3, %r55;
	setp.ge.s32 	%p7, %r5, %r25;
	or.pred  	%p8, %p6, %p7;
	@%p8 bra 	$L__BB1_11;
	ld.param.u64 	%rd33, [_Z31multiMatricOnDeviceSharedMemoryPfS_S_iii_param_2];
	mad.lo.s32 	%r54, %r24, %r3, %r5;
	cvta.to.global.u64 	%rd26, %rd33;
	mul.wide.s32 	%rd27, %r54, 4;
	add.s64 	%rd28, %rd26, %rd27;
	st.global.f32 	[%rd28], %f162;
$L__BB1_11:
	ret;

}


// ===== COMPILED SASS (sm_100) =====

	.target	sm_100

	.elftype	@"ET_EXEC"


//--------------------- .note.nv.tkinfo           --------------------------
	.section	.note.nv.tkinfo,"",@"SHT_NOTE"
	.sectionflags	@"SHF_NOTE_NV_TKINFO"
	.tkinfo
        /*0018*/ 	.word	0x00000002
        /*0030*/ 	.string	""
        /*0030*/ 	.string	"ptxas"
        /*0030*/ 	.string	"Cuda compilation tools, release 13.0, V13.0.88"
        /*0030*/ 	.string	"Build cuda_13.0.r13.0/compiler.36424714_0"
        /*0030*/ 	.string	"-arch sm_100 -m 64 "



//--------------------- .note.nv.cuinfo           --------------------------
	.section	.note.nv.cuinfo,"",@"SHT_NOTE"
	.sectionflags	@"SHF_NOTE_NV_CUINFO"
        /*0018*/ 	.short	0x0002
        /*001a*/ 	.short	0x0064
        /*001c*/ 	.short	0x0082
	.zero		2


//--------------------- .nv.info                  --------------------------
	.section	.nv.info,"",@"SHT_CUDA_INFO"
	.align	4


	//----- nvinfo : EIATTR_REGCOUNT
	.align		4
        /*0000*/ 	.byte	0x04, 0x2f
        /*0002*/ 	.short	(.L_4 - .L_3)
	.align		4
.L_3:
        /*0004*/ 	.word	index@(_Z19multiMatrixOnDevicePfS_S_iii)
        /*0008*/ 	.word	0x00000020


	//----- nvinfo : EIATTR_FRAME_SIZE
	.align		4
.L_4:
        /*000c*/ 	.byte	0x04, 0x11
        /*000e*/ 	.short	(.L_6 - .L_5)
	.align		4
.L_5:
        /*0010*/ 	.word	index@(_Z19multiMatrixOnDevicePfS_S_iii)
        /*0014*/ 	.word	0x00000000


	//----- nvinfo : EIATTR_REGCOUNT
	.align		4
.L_6:
        /*0018*/ 	.byte	0x04, 0x2f
        /*001a*/ 	.short	(.L_8 - .L_7)
	.align		4
.L_7:
        /*001c*/ 	.word	index@(_Z31multiMatricOnDeviceSharedMemoryPfS_S_iii)
        /*0020*/ 	.word	0x00000020


	//----- nvinfo : EIATTR_FRAME_SIZE
	.align		4
.L_8:
        /*0024*/ 	.byte	0x04, 0x11
        /*0026*/ 	.short	(.L_10 - .L_9)
	.align		4
.L_9:
        /*0028*/ 	.word	index@(_Z31multiMatricOnDeviceSharedMemoryPfS_S_iii)
        /*002c*/ 	.word	0x00000000


	//----- nvinfo : EIATTR_MIN_STACK_SIZE
	.align		4
.L_10:
        /*0030*/ 	.byte	0x04, 0x12
        /*0032*/ 	.short	(.L_12 - .L_11)
	.align		4
.L_11:
        /*0034*/ 	.word	index@(_Z31multiMatricOnDeviceSharedMemoryPfS_S_iii)
        /*0038*/ 	.word	0x00000000


	//----- nvinfo : EIATTR_MIN_STACK_SIZE
	.align		4
.L_12:
        /*003c*/ 	.byte	0x04, 0x12
        /*003e*/ 	.short	(.L_14 - .L_13)
	.align		4
.L_13:
        /*0040*/ 	.word	index@(_Z19multiMatrixOnDevicePfS_S_iii)
        /*0044*/ 	.word	0x00000000
.L_14:


//--------------------- .nv.compat                --------------------------
	.section	.nv.compat,"",@"SHT_CUDA_COMPAT_INFO"
	.align	4
        /*0000*/ 	.byte	0x02, 0x09, 0x00, 0x00, 0x02, 0x02, 0x01, 0x00, 0x02, 0x05, 0x05, 0x00, 0x03, 0x07, 0x01, 0x01
        /*0010*/ 	.byte	0x02, 0x03, 0x00, 0x00, 0x02, 0x06, 0x01, 0x00, 0x04, 0x0b, 0x08, 0x00, 0x09, 0x00, 0x00, 0x00
        /*0020*/ 	.byte	0x00, 0x00, 0x00, 0x00


//--------------------- .nv.info._Z31multiMatricOnDeviceSharedMemoryPfS_S_iii --------------------------
	.section	.nv.info._Z31multiMatricOnDeviceSharedMemoryPfS_S_iii,"",@"SHT_CUDA_INFO"
	.sectionflags	@""
	.align	4


	//----- nvinfo : EIATTR_CUDA_API_VERSION
	.align		4
        /*0000*/ 	.byte	0x04, 0x37
        /*0002*/ 	.short	(.L_16 - .L_15)
.L_15:
        /*0004*/ 	.word	0x00000082


	//----- nvinfo : EIATTR_KPARAM_INFO
	.align		4
.L_16:
        /*0008*/ 	.byte	0x04, 0x17
        /*000a*/ 	.short	(.L_18 - .L_17)
.L_17:
        /*000c*/ 	.word	0x00000000
        /*0010*/ 	.short	0x0005
        /*0012*/ 	.short	0x0020
        /*0014*/ 	.byte	0x00, 0xf0, 0x11, 0x00


	//----- nvinfo : EIATTR_KPARAM_INFO
	.align		4
.L_18:
        /*0018*/ 	.byte	0x04, 0x17
        /*001a*/ 	.short	(.L_20 - .L_19)
.L_19:
        /*001c*/ 	.word	0x00000000
        /*0020*/ 	.short	0x0004
        /*0022*/ 	.short	0x001c
        /*0024*/ 	.byte	0x00, 0xf0, 0x11, 0x00


	//----- nvinfo : EIATTR_KPARAM_INFO
	.align		4
.L_20:
        /*0028*/ 	.byte	0x04, 0x17
        /*002a*/ 	.short	(.L_22 - .L_21)
.L_21:
        /*002c*/ 	.word	0x00000000
        /*0030*/ 	.short	0x0003
        /*0032*/ 	.short	0x0018
        /*0034*/ 	.byte	0x00, 0xf0, 0x11, 0x00


	//----- nvinfo : EIATTR_KPARAM_INFO
	.align		4
.L_22:
        /*0038*/ 	.byte	0x04, 0x17
        /*003a*/ 	.short	(.L_24 - .L_23)
.L_23:
        /*003c*/ 	.word	0x00000000
        /*0040*/ 	.short	0x0002
        /*0042*/ 	.short	0x0010
        /*0044*/ 	.byte	0x00, 0xf5, 0x21, 0x00


	//----- nvinfo : EIATTR_KPARAM_INFO
	.align		4
.L_24:
        /*0048*/ 	.byte	0x04, 0x17
        /*004a*/ 	.short	(.L_26 - .L_25)
.L_25:
        /*004c*/ 	.word	0x00000000
        /*0050*/ 	.short	0x0001
        /*0052*/ 	.short	0x0008
        /*0054*/ 	.byte	0x00, 0xf5, 0x21, 0x00


	//----- nvinfo : EIATTR_KPARAM_INFO
	.align		4
.L_26:
        /*0058*/ 	.byte	0x04, 0x17
        /*005a*/ 	.short	(.L_28 - .L_27)
.L_27:
        /*005c*/ 	.word	0x00000000
        /*0060*/ 	.short	0x0000
        /*0062*/ 	.short	0x0000
        /*0064*/ 	.byte	0x00, 0xf5, 0x21, 0x00


	//----- nvinfo : EIATTR_SPARSE_MMA_MASK
	.align		4
.L_28:
        /*0068*/ 	.byte	0x03, 0x50
        /*006a*/ 	.short	0x0000


	//----- nvinfo : EIATTR_MAXREG_COUNT
	.align		4
        /*006c*/ 	.byte	0x03, 0x1b
        /*006e*/ 	.short	0x00ff


	//----- nvinfo : EIATTR_NUM_BARRIERS
	.align		4
        /*0070*/ 	.byte	0x02, 0x4c
        /*0072*/ 	.byte	0x01
	.zero		1


	//----- nvinfo : EIATTR_EXTERNS
	.align		4
        /*0074*/ 	.byte	0x04, 0x0f
        /*0076*/ 	.short	(.L_30 - .L_29)


	//   ....[0]....
	.align		4
.L_29:
        /*0078*/ 	.word	index@(__assertfail)


	//----- nvinfo : EIATTR_MERCURY_ISA_VERSION
	.align		4
.L_30:
        /*007c*/ 	.byte	0x03, 0x5f
        /*007e*/ 	.short	0x0101


	//----- nvinfo : EIATTR_VRC_CTA_INIT_COUNT
	.align		4
        /*0080*/ 	.byte	0x02, 0x4a
	.zero		1
	.zero		1


	//----- nvinfo : EIATTR_SYSCALL_OFFSETS
	.align		4
        /*0084*/ 	.byte	0x04, 0x46
        /*0086*/ 	.short	(.L_32 - .L_31)


	//   ....[0]....
.L_31:
        /*0088*/ 	.word	0x00000140


	//----- nvinfo : EIATTR_EXIT_INSTR_OFFSETS
	.align		4
.L_32:
        /*008c*/ 	.byte	0x04, 0x1c
        /*008e*/ 	.short	(.L_34 - .L_33)


	//   ....[0]....
.L_33:
        /*0090*/ 	.word	0x00000d70


	//   ....[1]....
        /*0094*/ 	.word	0x00000dc0


	//----- nvinfo : EIATTR_CRS_STACK_SIZE
	.align		4
.L_34:
        /*0098*/ 	.byte	0x04, 0x1e
        /*009a*/ 	.short	(.L_36 - .L_35)
.L_35:
        /*009c*/ 	.word	0x00000000


	//----- nvinfo : EIATTR_CBANK_PARAM_SIZE
	.align		4
.L_36:
        /*00a0*/ 	.byte	0x03, 0x19
        /*00a2*/ 	.short	0x0024


	//----- nvinfo : EIATTR_PARAM_CBANK
	.align		4
        /*00a4*/ 	.byte	0x04, 0x0a
        /*00a6*/ 	.short	(.L_38 - .L_37)
	.align		4
.L_37:
        /*00a8*/ 	.word	index@(.nv.constant0._Z31multiMatricOnDeviceSharedMemoryPfS_S_iii)
        /*00ac*/ 	.short	0x0380
        /*00ae*/ 	.short	0x0024


	//----- nvinfo : EIATTR_SW_WAR
	.align		4
.L_38:
        /*00b0*/ 	.byte	0x04, 0x36
        /*00b2*/ 	.short	(.L_40 - .L_39)
.L_39:
        /*00b4*/ 	.word	0x00000008
.L_40:


//--------------------- .nv.info._Z19multiMatrixOnDevicePfS_S_iii --------------------------
	.section	.nv.info._Z19multiMatrixOnDevicePfS_S_iii,"",@"SHT_CUDA_INFO"
	.sectionflags	@""
	.align	4


	//----- nvinfo : EIATTR_CUDA_API_VERSION
	.align		4
        /*0000*/ 	.byte	0x04, 0x37
        /*0002*/ 	.short	(.L_42 - .L_41)
.L_41:
        /*0004*/ 	.word	0x00000082


	//----- nvinfo : EIATTR_KPARAM_INFO
	.align		4
.L_42:
        /*0008*/ 	.byte	0x04, 0x17
        /*000a*/ 	.short	(.L_44 - .L_43)
.L_43:
        /*000c*/ 	.word	0x00000000
        /*0010*/ 	.short	0x0005
        /*0012*/ 	.short	0x0020
        /*0014*/ 	.byte	0x00, 0xf0, 0x11, 0x00


	//----- nvinfo : EIATTR_KPARAM_INFO
	.align		4
.L_44:
        /*0018*/ 	.byte	0x04, 0x17
        /*001a*/ 	.short	(.L_46 - .L_45)
.L_45:
        /*001c*/ 	.word	0x00000000
        /*0020*/ 	.short	0x0004
        /*0022*/ 	.short	0x001c
        /*0024*/ 	.byte	0x00, 0xf0, 0x11, 0x00


	//----- nvinfo : EIATTR_KPARAM_INFO
	.align		4
.L_46:
        /*0028*/ 	.byte	0x04, 0x17
        /*002a*/ 	.short	(.L_48 - .L_47)
.L_47:
        /*002c*/ 	.word	0x00000000
        /*0030*/ 	.short	0x0003
        /*0032*/ 	.short	0x0018
        /*0034*/ 	.byte	0x00, 0xf0, 0x11, 0x00


	//----- nvinfo : EIATTR_KPARAM_INFO
	.align		4
.L_48:
        /*0038*/ 	.byte	0x04, 0x17
        /*003a*/ 	.short	(.L_50 - .L_49)
.L_49:
        /*003c*/ 	.word	0x00000000
        /*0040*/ 	.short	0x0002
        /*0042*/ 	.short	0x0010
        /*0044*/ 	.byte	0x00, 0xf5, 0x21, 0x00


	//----- nvinfo : EIATTR_KPARAM_INFO
	.align		4
.L_50:
        /*0048*/ 	.byte	0x04, 0x17
        /*004a*/ 	.short	(.L_52 - .L_51)
.L_51:
        /*004c*/ 	.word	0x00000000
        /*0050*/ 	.short	0x0001
        /*0052*/ 	.short	0x0008
        /*0054*/ 	.byte	0x00, 0xf5, 0x21, 0x00


	//----- nvinfo : EIATTR_KPARAM_INFO
	.align		4
.L_52:
        /*0058*/ 	.byte	0x04, 0x17
        /*005a*/ 	.short	(.L_54 - .L_53)
.L_53:
        /*005c*/ 	.word	0x00000000
        /*0060*/ 	.short	0x0000
        /*0062*/ 	.short	0x0000
        /*0064*/ 	.byte	0x00, 0xf5, 0x21, 0x00


	//----- nvinfo : EIATTR_SPARSE_MMA_MASK
	.align		4
.L_54:
        /*0068*/ 	.byte	0x03, 0x50
        /*006a*/ 	.short	0x0000


	//----- nvinfo : EIATTR_MAXREG_COUNT
	.align		4
        /*006c*/ 	.byte	0x03, 0x1b
        /*006e*/ 	.short	0x00ff


	//----- nvinfo : EIATTR_MERCURY_ISA_VERSION
	.align		4
        /*0070*/ 	.byte	0x03, 0x5f
        /*0072*/ 	.short	0x0101


	//----- nvinfo : EIATTR_VRC_CTA_INIT_COUNT
	.align		4
        /*0074*/ 	.byte	0x02, 0x4a
	.zero		1
	.zero		1


	//----- nvinfo : EIATTR_EXIT_INSTR_OFFSETS
	.align		4
        /*0078*/ 	.byte	0x04, 0x1c
        /*007a*/ 	.short	(.L_56 - .L_55)


	//   ....[0]....
.L_55:
        /*007c*/ 	.word	0x000000d0


	//   ....[1]....
        /*0080*/ 	.word	0x00000850


	//----- nvinfo : EIATTR_CBANK_PARAM_SIZE
	.align		4
.L_56:
        /*0084*/ 	.byte	0x03, 0x19
        /*0086*/ 	.short	0x0024


	//----- nvinfo : EIATTR_PARAM_CBANK
	.align		4
        /*0088*/ 	.byte	0x04, 0x0a
        /*008a*/ 	.short	(.L_58 - .L_57)
	.align		4
.L_57:
        /*008c*/ 	.word	index@(.nv.constant0._Z19multiMatrixOnDevicePfS_S_iii)
        /*0090*/ 	.short	0x0380
        /*0092*/ 	.short	0x0024


	//----- nvinfo : EIATTR_SW_WAR
	.align		4
.L_58:
        /*0094*/ 	.byte	0x04, 0x36
        /*0096*/ 	.short	(.L_60 - .L_59)
.L_59:
        /*0098*/ 	.word	0x00000008
.L_60:


//--------------------- .nv.callgraph             --------------------------
	.section	.nv.callgraph,"",@"SHT_CUDA_CALLGRAPH"
	.align	4
	.sectionentsize	8
	.align		4
        /*0000*/ 	.word	0x00000000
	.align		4
        /*0004*/ 	.word	0xffffffff
	.align		4
        /*0008*/ 	.word	index@(_Z31multiMatricOnDeviceSharedMemoryPfS_S_iii)
	.align		4
        /*000c*/ 	.word	index@(__assertfail)
	.align		4
        /*0010*/ 	.word	0x00000000
	.align		4
        /*0014*/ 	.word	0xfffffffe
	.align		4
        /*0018*/ 	.word	0x00000000
	.align		4
        /*001c*/ 	.word	0xfffffffd
	.align		4
        /*0020*/ 	.word	0x00000000
	.align		4
        /*0024*/ 	.word	0xfffffffc


//--------------------- .nv.constant4             --------------------------
	.section	.nv.constant4,"a",@progbits
	.align	8
	.align		8
.nv.constant4:
        /*0000*/ 	.dword	__assertfail
	.align		8
        /*0008*/ 	.dword	__unnamed_1
	.align		8
        /*0010*/ 	.dword	$str
	.align		8
        /*0018*/ 	.dword	$str$1


//--------------------- .text._Z31multiMatricOnDeviceSharedMemoryPfS_S_iii --------------------------
	.section	.text._Z31multiMatricOnDeviceSharedMemoryPfS_S_iii,"ax",@progbits
	.align	128
        .global         _Z31multiMatricOnDeviceSharedMemoryPfS_S_iii
        .type           _Z31multiMatricOnDeviceSharedMemoryPfS_S_iii,@function
        .size           _Z31multiMatricOnDeviceSharedMemoryPfS_S_iii,(.L_x_10 - _Z31multiMatricOnDeviceSharedMemoryPfS_S_iii)
        .other          _Z31multiMatricOnDeviceSharedMemoryPfS_S_iii,@"STO_CUDA_ENTRY STV_DEFAULT"
_Z31multiMatricOnDeviceSharedMemoryPfS_S_iii:
.text._Z31multiMatricOnDeviceSharedMemoryPfS_S_iii:
[----:B------:R-:W0:Y:S01]  /*0000*/  LDC R1, c[0x0][0x37c] ;  /* 0x0000df00ff017b82 */ /* 0x000e220000000800 */
[----:B------:R-:W1:Y:S01]  /*0010*/  LDCU UR38, c[0x0][0x360] ;  /* 0x00006c00ff2677ac */ /* 0x000e620008000800 */
[----:B------:R-:W2:Y:S01]  /*0020*/  LDCU.64 UR36, c[0x0][0x358] ;  /* 0x00006b00ff2477ac */ /* 0x000ea20008000a00 */
[----:B-1----:R-:W-:-:S09]  /*0030*/  UISETP.NE.AND UP0, UPT, UR38, 0x10, UPT ;  /* 0x000000102600788c */ /* 0x002fd2000bf05270 */
[----:B--2---:R-:W-:Y:S05]  /*0040*/  BRA.U !UP0, `(.L_x_0) ;  /* 0x0000000108407547 */ /* 0x004fea000b800000 */
[----:B------:R-:W-:Y:S01]  /*0050*/  MOV R0, 0x0 ;  /* 0x0000000000007802 */ /* 0x000fe20000000f00 */
[----:B------:R-:W1:Y:S01]  /*0060*/  LDCU.64 UR4, c[0x4][0x10] ;  /* 0x01000200ff0477ac */ /* 0x000e620008000a00 */
[----:B------:R-:W-:Y:S01]  /*0070*/  HFMA2 R8, -RZ, RZ, 0, 4.112720489501953125e-06 ;  /* 0x00000045ff087431 */ /* 0x000fe200000001ff */
[----:B------:R-:W-:Y:S01]  /*0080*/  MOV R12, 0x1 ;  /* 0x00000001000c7802 */ /* 0x000fe20000000f00 */
[----:B------:R2:W3:Y:S01]  /*0090*/  LDC.64 R2, c[0x4][R0] ;  /* 0x0100000000027b82 */ /* 0x0004e20000000a00 */
[----:B------:R-:W4:Y:S01]  /*00a0*/  LDCU.64 UR6, c[0x4][0x18] ;  /* 0x01000300ff0677ac */ /* 0x000f220008000a00 */
[----:B------:R-:W-:Y:S01]  /*00b0*/  HFMA2 R13, -RZ, RZ, 0, 0 ;  /* 0x00000000ff0d7431 */ /* 0x000fe200000001ff */
[----:B------:R-:W5:Y:S01]  /*00c0*/  LDCU.64 UR8, c[0x4][0x8] ;  /* 0x01000100ff0877ac */ /* 0x000f620008000a00 */
[----:B-1----:R-:W-:Y:S02]  /*00d0*/  MOV R4, UR4 ;  /* 0x0000000400047c02 */ /* 0x002fe40008000f00 */
[----:B------:R-:W-:-:S02]  /*00e0*/  MOV R5, UR5 ;  /* 0x0000000500057c02 */ /* 0x000fc40008000f00 */
[----:B----4-:R-:W-:Y:S02]  /*00f0*/  MOV R6, UR6 ;  /* 0x0000000600067c02 */ /* 0x010fe40008000f00 */
[----:B------:R-:W-:Y:S02]  /*0100*/  MOV R7, UR7 ;  /* 0x0000000700077c02 */ /* 0x000fe40008000f00 */
[----:B-----5:R-:W-:Y:S02]  /*0110*/  MOV R10, UR8 ;  /* 0x00000008000a7c02 */ /* 0x020fe40008000f00 */
[----:B--2---:R-:W-:-:S07]  /*0120*/  MOV R11, UR9 ;  /* 0x00000009000b7c02 */ /* 0x004fce0008000f00 */
[----:B------:R-:W-:-:S07]  /*0130*/  LEPC R20, `(.L_x_0) ;  /* 0x000000001014794e */ /* 0x000fce0000000000 */
[----:B0--3--:R-:W-:Y:S05]  /*0140*/  CALL.ABS.NOINC R2 ;  /* 0x0000000002007343 */ /* 0x009fea0003c00000 */
.L_x_0:
[----:B------:R-:W1:Y:S01]  /*0150*/  LDC R0, c[0x0][0x39c] ;  /* 0x0000e700ff007b82 */ /* 0x000e620000000800 */
[----:B------:R-:W2:Y:S01]  /*0160*/  S2R R15, SR_TID.Y ;  /* 0x00000000000f7919 */ /* 0x000ea20000002200 */
[----:B------:R-:W-:Y:S01]  /*0170*/  MOV R27, RZ ;  /* 0x000000ff001b7202 */ /* 0x000fe20000000f00 */
[----:B------:R-:W3:Y:S05]  /*0180*/  S2R R3, SR_CTAID.X ;  /* 0x0000000000037919 */ /* 0x000eea0000002500 */
[----:B------:R-:W2:Y:S01]  /*0190*/  S2UR UR4, SR_CTAID.Y ;  /* 0x00000000000479c3 */ /* 0x000ea20000002600 */
[----:B------:R-:W3:Y:S07]  /*01a0*/  S2R R12, SR_TID.X ;  /* 0x00000000000c7919 */ /* 0x000eee0000002100 */
[----:B------:R-:W2:Y:S01]  /*01b0*/  LDC R2, c[0x0][0x364] ;  /* 0x0000d900ff027b82 */ /* 0x000ea20000000800 */
[----:B-1----:R-:W-:Y:S01]  /*01c0*/  ISETP.GE.AND P0, PT, R0, 0x1, PT ;  /* 0x000000010000780c */ /* 0x002fe20003f06270 */
[----:B--2---:R-:W-:-:S02]  /*01d0*/  IMAD R2, R2, UR4, R15 ;  /* 0x0000000402027c24 */ /* 0x004fc4000f8e020f */
[----:B---3--:R-:W-:-:S10]  /*01e0*/  IMAD R3, R3, UR38, R12 ;  /* 0x0000002603037c24 */ /* 0x008fd4000f8e020c */
[----:B------:R-:W-:Y:S05]  /*01f0*/  @!P0 BRA `(.L_x_1) ;  /* 0x0000000800cc8947 */ /* 0x000fea0003800000 */
[----:B------:R-:W1:Y:S01]  /*0200*/  S2R R5, SR_CgaCtaId ;  /* 0x0000000000057919 */ /* 0x000e620000008800 */
[----:B------:R-:W-:Y:S01]  /*0210*/  MOV R4, 0x400 ;  /* 0x0000040000047802 */ /* 0x000fe20000000f00 */
[----:B------:R-:W-:Y:S01]  /*0220*/  HFMA2 R27, -RZ, RZ, 0, 0 ;  /* 0x00000000ff1b7431 */ /* 0x000fe200000001ff */
[----:B------:R-:W-:Y:S01]  /*0230*/  ISETP.GE.U32.AND P0, PT, R0, 0x11, PT ;  /* 0x000000110000780c */ /* 0x000fe20003f06070 */
[----:B------:R-:W-:Y:S01]  /*0240*/  IMAD R23, R3, R0, R15 ;  /* 0x0000000003177224 */ /* 0x000fe200078e020f */
[----:B------:R-:W-:Y:S02]  /*0250*/  IADD3 R24, PT, PT, R4, 0x400, RZ ;  /* 0x0000040004187810 */ /* 0x000fe40007ffe0ff */
[----:B------:R-:W-:Y:S02]  /*0260*/  IADD3 R25, PT, PT, R0, 0xf, RZ ;  /* 0x0000000f00197810 */ /* 0x000fe40007ffe0ff */
[----:B------:R-:W-:Y:S02]  /*0270*/  MOV R8, RZ ;  /* 0x000000ff00087202 */ /* 0x000fe40000000f00 */
[----:B-1----:R-:W-:-:S02]  /*0280*/  LEA R24, R5, R24, 0x18 ;  /* 0x0000001805187211 */ /* 0x002fc400078ec0ff */
[----:B------:R-:W-:Y:S02]  /*0290*/  LEA R5, R5, R4, 0x18 ;  /* 0x0000000405057211 */ /* 0x000fe400078ec0ff */
[C---:B------:R-:W-:Y:S02]  /*02a0*/  LEA R4, R12.reuse, R24, 0x6 ;  /* 0x000000180c047211 */ /* 0x040fe400078e30ff */
[----:B------:R-:W-:Y:S02]  /*02b0*/  LEA R16, R12, R5, 0x6 ;  /* 0x000000050c107211 */ /* 0x000fe400078e30ff */
[----:B------:R-:W-:Y:S01]  /*02c0*/  LEA R21, R15, R4, 0x2 ;  /* 0x000000040f157211 */ /* 0x000fe200078e10ff */
[----:B------:R-:W-:Y:S06]  /*02d0*/  @!P0 BRA `(.L_x_2) ;  /* 0x0000000400b88947 */ /* 0x000fec0003800000 */
[----:B------:R-:W1:Y:S01]  /*02e0*/  LDC R13, c[0x0][0x3a0] ;  /* 0x0000e800ff0d7b82 */ /* 0x000e620000000800 */
[----:B------:R-:W-:Y:S02]  /*02f0*/  SHF.R.U32.HI R4, RZ, 0x4, R25 ;  /* 0x00000004ff047819 */ /* 0x000fe40000011619 */
[----:B------:R-:W-:Y:S02]  /*0300*/  IADD3 R22, PT, PT, R12, 0x10, RZ ;  /* 0x000000100c167810 */ /* 0x000fe40007ffe0ff */
[----:B------:R-:W-:Y:S02]  /*0310*/  LOP3.LUT R4, R4, 0x7fffffe, RZ, 0xc0, !PT ;  /* 0x07fffffe04047812 */ /* 0x000fe400078ec0ff */
[----:B------:R-:W-:Y:S02]  /*0320*/  MOV R27, RZ ;  /* 0x000000ff001b7202 */ /* 0x000fe40000000f00 */
[----:B------:R-:W-:Y:S02]  /*0330*/  MOV R18, R23 ;  /* 0x0000001700127202 */ /* 0x000fe40000000f00 */
[----:B------:R-:W-:-:S02]  /*0340*/  LEA R17, R15, R16, 0x2 ;  /* 0x000000100f117211 */ /* 0x000fc400078e10ff */
[----:B------:R-:W-:Y:S02]  /*0350*/  LEA R14, R15, R24, 0x2 ;  /* 0x000000180f0e7211 */ /* 0x000fe400078e10ff */
[----:B------:R-:W-:Y:S01]  /*0360*/  IADD3 R19, PT, PT, -R4, RZ, RZ ;  /* 0x000000ff04137210 */ /* 0x000fe20007ffe1ff */
[-CC-:B-1----:R-:W-:Y:S02]  /*0370*/  IMAD R22, R22, R13.reuse, R2.reuse ;  /* 0x0000000d16167224 */ /* 0x182fe400078e0202 */
[----:B------:R-:W-:-:S07]  /*0380*/  IMAD R20, R12, R13, R2 ;  /* 0x0000000d0c147224 */ /* 0x000fce00078e0202 */
.L_x_3:
[----:B------:R-:W1:Y:S08]  /*0390*/  LDC.64 R10, c[0x0][0x380] ;  /* 0x0000e000ff0a7b82 */ /* 0x000e700000000a00 */
[----:B------:R-:W2:Y:S01]  /*03a0*/  LDC.64 R8, c[0x0][0x388] ;  /* 0x0000e200ff087b82 */ /* 0x000ea20000000a00 */
[----:B-1----:R-:W-:-:S05]  /*03b0*/  IMAD.WIDE.U32 R4, R18, 0x4, R10 ;  /* 0x0000000412047825 */ /* 0x002fca00078e000a */
[----:B------:R-:W3:Y:S01]  /*03c0*/  LDG.E R26, desc[UR36][R4.64] ;  /* 0x00000024041a7981 */ /* 0x000ee2000c1e1900 */
[----:B--2---:R-:W-:-:S06]  /*03d0*/  IMAD.WIDE.U32 R28, R20, 0x4, R8 ;  /* 0x00000004141c7825 */ /* 0x004fcc00078e0008 */
[----:B------:R-:W2:Y:S01]  /*03e0*/  LDG.E R28, desc[UR36][R28.64] ;  /* 0x000000241c1c7981 */ /* 0x000ea2000c1e1900 */
[----:B------:R-:W-:Y:S05]  /*03f0*/  WARPSYNC.ALL ;  /* 0x0000000000007948 */ /* 0x000fea0003800000 */
[----:B---3--:R-:W-:Y:S04]  /*0400*/  STS [R17], R26 ;  /* 0x0000001a11007388 */ /* 0x008fe80000000800 */
[----:B--2---:R-:W-:Y:S01]  /*0410*/  STS [R21], R28 ;  /* 0x0000001c15007388 */ /* 0x004fe20000000800 */
[----:B------:R-:W-:Y:S06]  /*0420*/  BAR.SYNC.DEFER_BLOCKING 0x0 ;  /* 0x0000000000007b1d */ /* 0x000fec0000010000 */
[----:B------:R-:W-:Y:S04]  /*0430*/  LDS R29, [R14] ;  /* 0x000000000e1d7984 */ /* 0x000fe80000000800 */
[----:B------:R-:W1:Y:S04]  /*0440*/  LDS.128 R4, [R16] ;  /* 0x0000000010047984 */ /* 0x000e680000000c00 */
[----:B------:R-:W-:Y:S04]  /*0450*/  LDS R26, [R14+0x100] ;  /* 0x000100000e1a7984 */ /* 0x000fe80000000800 */
[----:B------:R-:W-:Y:S01]  /*0460*/  LDS R28, [R14+0x3c0] ;  /* 0x0003c0000e1c7984 */ /* 0x000fe20000000800 */
[----:B-1----:R-:W-:-:S03]  /*0470*/  FFMA R27, R4, R29, R27 ;  /* 0x0000001d041b7223 */ /* 0x002fc6000000001b */
[----:B------:R-:W1:Y:S04]  /*0480*/  LDS R4, [R14+0x40] ;  /* 0x000040000e047984 */ /* 0x000e680000000800 */
[----:B------:R-:W-:Y:S01]  /*0490*/  LDS R29, [R14+0x340] ;  /* 0x000340000e1d7984 */ /* 0x000fe20000000800 */
[----:B-1----:R-:W-:-:S03]  /*04a0*/  FFMA R27, R4, R5, R27 ;  /* 0x00000005041b7223 */ /* 0x002fc6000000001b */
[----:B------:R-:W1:Y:S04]  /*04b0*/  LDS R4, [R14+0x80] ;  /* 0x000080000e047984 */ /* 0x000e680000000800 */
[----:B------:R-:W2:Y:S01]  /*04c0*/  LDS R5, [R14+0xc0] ;  /* 0x0000c0000e057984 */ /* 0x000ea20000000800 */
[----:B-1----:R-:W-:-:S04]  /*04d0*/  FFMA R4, R4, R6, R27 ;  /* 0x0000000604047223 */ /* 0x002fc8000000001b */
[----:B--2---:R-:W-:Y:S02]  /*04e0*/  FFMA R27, R5, R7, R4 ;  /* 0x00000007051b7223 */ /* 0x004fe40000000004 */
[----:B------:R-:W1:Y:S02]  /*04f0*/  LDS.128 R4, [R16+0x10] ;  /* 0x0000100010047984 */ /* 0x000e640000000c00 */
[----:B-1----:R-:W-:Y:S02]  /*0500*/  FFMA R4, R4, R26, R27 ;  /* 0x0000001a04047223 */ /* 0x002fe4000000001b */
        /* <DEDUP_REMOVED lines=17> */
[----:B-1----:R-:W-:Y:S01]  /*0620*/  FFMA R4, R4, R26, R27 ;  /* 0x0000001a04047223 */ /* 0x002fe2000000001b */
[----:B------:R-:W-:Y:S02]  /*0630*/  IMAD.WIDE.U32 R26, R22, 0x4, R8 ;  /* 0x00000004161a7825 */ /* 0x000fe400078e0008 */
[----:B------:R-:W1:Y:S01]  /*0640*/  LDS R8, [R14+0x380] ;  /* 0x000380000e087984 */ /* 0x000e620000000800 */
[----:B------:R-:W-:Y:S01]  /*0650*/  BAR.SYNC.DEFER_BLOCKING 0x0 ;  /* 0x0000000000007b1d */ /* 0x000fe20000010000 */
[----:B------:R-:W-:Y:S01]  /*0660*/  FFMA R29, R29, R5, R4 ;  /* 0x000000051d1d7223 */ /* 0x000fe20000000004 */
[----:B------:R-:W-:-:S05]  /*0670*/  IADD3 R5, PT, PT, R18, 0x10, RZ ;  /* 0x0000001012057810 */ /* 0x000fca0007ffe0ff */
[----:B------:R-:W-:-:S06]  /*0680*/  IMAD.WIDE.U32 R4, R5, 0x4, R10 ;  /* 0x0000000405047825 */ /* 0x000fcc00078e000a */
[----:B------:R-:W2:Y:S04]  /*0690*/  LDG.E R4, desc[UR36][R4.64] ;  /* 0x0000002404047981 */ /* 0x000ea8000c1e1900 */
[----:B------:R-:W3:Y:S01]  /*06a0*/  LDG.E R26, desc[UR36][R26.64] ;  /* 0x000000241a1a7981 */ /* 0x000ee2000c1e1900 */
[----:B-1----:R-:W-:-:S04]  /*06b0*/  FFMA R29, R8, R6, R29 ;  /* 0x00000006081d7223 */ /* 0x002fc8000000001d */
[----:B------:R-:W-:Y:S01]  /*06c0*/  FFMA R7, R28, R7, R29 ;  /* 0x000000071c077223 */ /* 0x000fe2000000001d */
[----:B------:R-:W-:-:S04]  /*06d0*/  IADD3 R19, PT, PT, R19, 0x2, RZ ;  /* 0x0000000213137810 */ /* 0x000fc80007ffe0ff */
[----:B------:R-:W-:Y:S02]  /*06e0*/  ISETP.NE.AND P0, PT, R19, RZ, PT ;  /* 0x000000ff1300720c */ /* 0x000fe40003f05270 */
[----:B------:R-:W-:Y:S02]  /*06f0*/  IADD3 R18, PT, PT, R18, 0x20, RZ ;  /* 0x0000002012127810 */ /* 0x000fe40007ffe0ff */
[C---:B------:R-:W-:Y:S02]  /*0700*/  LEA R22, R13.reuse, R22, 0x5 ;  /* 0x000000160d167211 */ /* 0x040fe400078e28ff */
[----:B------:R-:W-:Y:S01]  /*0710*/  LEA R20, R13, R20, 0x5 ;  /* 0x000000140d147211 */ /* 0x000fe200078e28ff */
[----:B--2---:R-:W-:Y:S04]  /*0720*/  STS [R17], R4 ;  /* 0x0000000411007388 */ /* 0x004fe80000000800 */
[----:B---3--:R-:W-:Y:S01]  /*0730*/  STS [R21], R26 ;  /* 0x0000001a15007388 */ /* 0x008fe20000000800 */
[----:B------:R-:W-:Y:S06]  /*0740*/  BAR.SYNC.DEFER_BLOCKING 0x0 ;  /* 0x0000000000007b1d */ /* 0x000fec0000010000 */
[----:B------:R-:W-:Y:S04]  /*0750*/  LDS R5, [R14] ;  /* 0x000000000e057984 */ /* 0x000fe80000000800 */
[----:B------:R-:W1:Y:S04]  /*0760*/  LDS.128 R8, [R16] ;  /* 0x0000000010087984 */ /* 0x000e680000000c00 */
[----:B------:R-:W2:Y:S04]  /*0770*/  LDS R29, [R14+0x40] ;  /* 0x000040000e1d7984 */ /* 0x000ea80000000800 */
[----:B------:R-:W3:Y:S04]  /*0780*/  LDS R6, [R14+0x80] ;  /* 0x000080000e067984 */ /* 0x000ee80000000800 */
[----:B------:R-:W4:Y:S04]  /*0790*/  LDS R28, [R14+0xc0] ;  /* 0x0000c0000e1c7984 */ /* 0x000f280000000800 */
[----:B------:R-:W-:Y:S04]  /*07a0*/  LDS R27, [R14+0x140] ;  /* 0x000140000e1b7984 */ /* 0x000fe80000000800 */
[----:B------:R-:W-:Y:S01]  /*07b0*/  LDS R26, [R14+0x1c0] ;  /* 0x0001c0000e1a7984 */ /* 0x000fe20000000800 */
[----:B-1----:R-:W-:-:S04]  /*07c0*/  FFMA R8, R8, R5, R7 ;  /* 0x0000000508087223 */ /* 0x002fc80000000007 */
[----:B--2---:R-:W-:Y:S02]  /*07d0*/  FFMA R29, R29, R9, R8 ;  /* 0x000000091d1d7223 */ /* 0x004fe40000000008 */
[----:B------:R-:W-:Y:S02]  /*07e0*/  LDS R9, [R14+0x100] ;  /* 0x000100000e097984 */ /* 0x000fe40000000800 */
[----:B---3--:R-:W-:Y:S02]  /*07f0*/  FFMA R29, R6, R10, R29 ;  /* 0x0000000a061d7223 */ /* 0x008fe4000000001d */
[----:B------:R-:W1:Y:S04]  /*0800*/  LDS.128 R4, [R16+0x10] ;  /* 0x0000100010047984 */ /* 0x000e680000000c00 */
[----:B------:R-:W2:Y:S01]  /*0810*/  LDS R8, [R14+0x180] ;  /* 0x000180000e087984 */ /* 0x000ea20000000800 */
[----:B----4-:R-:W-:-:S03]  /*0820*/  FFMA R11, R28, R11, R29 ;  /* 0x0000000b1c0b7223 */ /* 0x010fc6000000001d */
[----:B------:R-:W-:Y:S01]  /*0830*/  LDS R29, [R14+0x3c0] ;  /* 0x0003c0000e1d7984 */ /* 0x000fe20000000800 */
[----:B-1----:R-:W-:-:S04]  /*0840*/  FFMA R4, R4, R9, R11 ;  /* 0x0000000904047223 */ /* 0x002fc8000000000b */
[----:B------:R-:W-:Y:S02]  /*0850*/  FFMA R27, R27, R5, R4 ;  /* 0x000000051b1b7223 */ /* 0x000fe40000000004 */
[----:B------:R-:W-:Y:S02]  /*0860*/  LDS R5, [R14+0x200] ;  /* 0x000200000e057984 */ /* 0x000fe40000000800 */
[----:B--2---:R-:W-:Y:S02]  /*0870*/  FFMA R27, R8, R6, R27 ;  /* 0x00000006081b7223 */ /* 0x004fe4000000001b */
[----:B------:R-:W1:Y:S02]  /*0880*/  LDS.128 R8, [R16+0x20] ;  /* 0x0000200010087984 */ /* 0x000e640000000c00 */
[----:B------:R-:W-:Y:S02]  /*0890*/  FFMA R7, R26, R7, R27 ;  /* 0x000000071a077223 */ /* 0x000fe4000000001b */
[----:B------:R-:W2:Y:S04]  /*08a0*/  LDS R27, [R14+0x240] ;  /* 0x000240000e1b7984 */ /* 0x000ea80000000800 */
[----:B------:R-:W3:Y:S04]  /*08b0*/  LDS R4, [R14+0x280] ;  /* 0x000280000e047984 */ /* 0x000ee80000000800 */
[----:B------:R-:W4:Y:S01]  /*08c0*/  LDS R26, [R14+0x2c0] ;  /* 0x0002c0000e1a7984 */ /* 0x000f220000000800 */
[----:B-1----:R-:W-:-:S04]  /*08d0*/  FFMA R8, R8, R5, R7 ;  /* 0x0000000508087223 */ /* 0x002fc80000000007 */
[----:B--2---:R-:W-:Y:S02]  /*08e0*/  FFMA R27, R27, R9, R8 ;  /* 0x000000091b1b7223 */ /* 0x004fe40000000008 */
[----:B------:R-:W-:Y:S02]  /*08f0*/  LDS R9, [R14+0x300] ;  /* 0x000300000e097984 */ /* 0x000fe40000000800 */
[----:B---3--:R-:W-:Y:S02]  /*0900*/  FFMA R27, R4, R10, R27 ;  /* 0x0000000a041b7223 */ /* 0x008fe4000000001b */
[----:B------:R-:W1:Y:S02]  /*0910*/  LDS.128 R4, [R16+0x30] ;  /* 0x0000300010047984 */ /* 0x000e640000000c00 */
[----:B----4-:R-:W-:Y:S02]  /*0920*/  FFMA R11, R26, R11, R27 ;  /* 0x0000000b1a0b7223 */ /* 0x010fe4000000001b */
[----:B------:R-:W2:Y:S04]  /*0930*/  LDS R27, [R14+0x340] ;  /* 0x000340000e1b7984 */ /* 0x000ea80000000800 */
[----:B------:R-:W3:Y:S01]  /*0940*/  LDS R8, [R14+0x380] ;  /* 0x000380000e087984 */ /* 0x000ee20000000800 */
[----:B-1----:R-:W-:-:S04]  /*0950*/  FFMA R4, R4, R9, R11 ;  /* 0x0000000904047223 */ /* 0x002fc8000000000b */
[----:B--2---:R-:W-:-:S04]  /*0960*/  FFMA R5, R27, R5, R4 ;  /* 0x000000051b057223 */ /* 0x004fc80000000004 */
[----:B---3--:R-:W-:-:S04]  /*0970*/  FFMA R6, R8, R6, R5 ;  /* 0x0000000608067223 */ /* 0x008fc80000000005 */
[----:B------:R-:W-:Y:S01]  /*0980*/  FFMA R27, R29, R7, R6 ;  /* 0x000000071d1b7223 */ /* 0x000fe20000000006 */
[----:B------:R-:W-:Y:S06]  /*0990*/  BAR.SYNC.DEFER_BLOCKING 0x0 ;  /* 0x0000000000007b1d */ /* 0x000fec0000010000 */
[----:B------:R-:W-:Y:S05]  /*09a0*/  @P0 BRA `(.L_x_3) ;  /* 0xfffffff800780947 */ /* 0x000fea000383ffff */
[----:B------:R-:W-:-:S07]  /*09b0*/  LOP3.LUT R8, R25, 0x7fffffe0, RZ, 0xc0, !PT ;  /* 0x7fffffe019087812 */ /* 0x000fce00078ec0ff */
.L_x_2:
[----:B------:R-:W-:-:S13]  /*09c0*/  LOP3.LUT P0, RZ, R25, 0x10, RZ, 0xc0, !PT ;  /* 0x0000001019ff7812 */ /* 0x000fda000780c0ff */
[----:B------:R-:W-:Y:S05]  /*09d0*/  @!P0 BRA `(.L_x_1) ;  /* 0x0000000000d48947 */ /* 0x000fea0003800000 */
[----:B------:R-:W1:Y:S01]  /*09e0*/  LDC.64 R6, c[0x0][0x380] ;  /* 0x0000e000ff067b82 */ /* 0x000e620000000a00 */
[----:B------:R-:W2:Y:S01]  /*09f0*/  LDCU UR4, c[0x0][0x3a0] ;  /* 0x00007400ff0477ac */ /* 0x000ea20008000800 */
[-C--:B------:R-:W-:Y:S02]  /*0a00*/  IADD3 R11, PT, PT, R12, R8.reuse, RZ ;  /* 0x000000080c0b7210 */ /* 0x080fe40007ffe0ff */
[----:B------:R-:W-:-:S04]  /*0a10*/  IADD3 R9, PT, PT, R23, R8, RZ ;  /* 0x0000000817097210 */ /* 0x000fc80007ffe0ff */
[----:B------:R-:W3:Y:S01]  /*0a20*/  LDC.64 R4, c[0x0][0x388] ;  /* 0x0000e200ff047b82 */ /* 0x000ee20000000a00 */
[----:B--2---:R-:W-:Y:S02]  /*0a30*/  IMAD R11, R11, UR4, R2 ;  /* 0x000000040b0b7c24 */ /* 0x004fe4000f8e0202 */
[----:B-1----:R-:W-:-:S05]  /*0a40*/  IMAD.WIDE.U32 R8, R9, 0x4, R6 ;  /* 0x0000000409087825 */ /* 0x002fca00078e0006 */
[----:B------:R-:W2:Y:S01]  /*0a50*/  LDG.E R12, desc[UR36][R8.64] ;  /* 0x00000024080c7981 */ /* 0x000ea2000c1e1900 */
[----:B---3--:R-:W-:-:S05]  /*0a60*/  IMAD.WIDE.U32 R10, R11, 0x4, R4 ;  /* 0x000000040b0a7825 */ /* 0x008fca00078e0004 */
[----:B------:R-:W3:Y:S01]  /*0a70*/  LDG.E R14, desc[UR36][R10.64] ;  /* 0x000000240a0e7981 */ /* 0x000ee2000c1e1900 */
[C---:B------:R-:W-:Y:S01]  /*0a80*/  LEA R23, R15.reuse, R16, 0x2 ;  /* 0x000000100f177211 */ /* 0x040fe200078e10ff */
[----:B------:R-:W-:Y:S05]  /*0a90*/  WARPSYNC.ALL ;  /* 0x0000000000007948 */ /* 0x000fea0003800000 */
        /* <DEDUP_REMOVED lines=10> */
[----:B------:R-:W5:Y:S04]  /*0b40*/  LDS.128 R8, [R16+0x10] ;  /* 0x0000100010087984 */ /* 0x000f680000000c00 */
[----:B------:R-:W0:Y:S04]  /*0b50*/  LDS R18, [R17+0x140] ;  /* 0x0001400011127984 */ /* 0x000e280000000800 */
[----:B------:R-:W0:Y:S04]  /*0b60*/  LDS R23, [R17+0x180] ;  /* 0x0001800011177984 */ /* 0x000e280000000800 */
[----:B------:R-:W0:Y:S04]  /*0b70*/  LDS R20, [R17+0x1c0] ;  /* 0x0001c00011147984 */ /* 0x000e280000000800 */
[----:B------:R-:W-:Y:S01]  /*0b80*/  LDS R21, [R17+0x200] ;  /* 0x0002000011157984 */ /* 0x000fe20000000800 */
[----:B-1----:R-:W-:-:S03]  /*0b90*/  FFMA R4, R4, R13, R27 ;  /* 0x0000000d04047223 */ /* 0x002fc6000000001b */
[----:B------:R-:W1:Y:S01]  /*0ba0*/  LDS.128 R12, [R16+0x20] ;  /* 0x00002000100c7984 */ /* 0x000e620000000c00 */
[----:B--2---:R-:W-:-:S03]  /*0bb0*/  FFMA R24, R29, R5, R4 ;  /* 0x000000051d187223 */ /* 0x004fc60000000004 */
[----:B------:R-:W2:Y:S01]  /*0bc0*/  LDS R4, [R17+0x240] ;  /* 0x0002400011047984 */ /* 0x000ea20000000800 */
[----:B---3--:R-:W-:-:S03]  /*0bd0*/  FFMA R25, R25, R6, R24 ;  /* 0x0000000619197223 */ /* 0x008fc60000000018 */
[----:B------:R-:W3:Y:S01]  /*0be0*/  LDS R5, [R17+0x280] ;  /* 0x0002800011057984 */ /* 0x000ee20000000800 */
[----:B----4-:R-:W-:-:S03]  /*0bf0*/  FFMA R29, R22, R7, R25 ;  /* 0x00000007161d7223 */ /* 0x010fc60000000019 */
[----:B------:R-:W4:Y:S04]  /*0c00*/  LDS R6, [R17+0x2c0] ;  /* 0x0002c00011067984 */ /* 0x000f280000000800 */
[----:B------:R-:W-:Y:S01]  /*0c10*/  LDS R7, [R17+0x300] ;  /* 0x0003000011077984 */ /* 0x000fe20000000800 */
[----:B-----5:R-:W-:-:S03]  /*0c20*/  FFMA R19, R8, R19, R29 ;  /* 0x0000001308137223 */ /* 0x020fc6000000001d */
[----:B------:R-:W5:Y:S01]  /*0c30*/  LDS.128 R24, [R16+0x30] ;  /* 0x0000300010187984 */ /* 0x000f620000000c00 */
[----:B0-----:R-:W-:-:S03]  /*0c40*/  FFMA R22, R18, R9, R19 ;  /* 0x0000000912167223 */ /* 0x001fc60000000013 */
[----:B------:R-:W0:Y:S01]  /*0c50*/  LDS R8, [R17+0x340] ;  /* 0x0003400011087984 */ /* 0x000e220000000800 */
[----:B------:R-:W-:-:S03]  /*0c60*/  FFMA R23, R23, R10, R22 ;  /* 0x0000000a17177223 */ /* 0x000fc60000000016 */
[----:B------:R-:W0:Y:S01]  /*0c70*/  LDS R9, [R17+0x380] ;  /* 0x0003800011097984 */ /* 0x000e220000000800 */
[----:B------:R-:W-:-:S03]  /*0c80*/  FFMA R11, R20, R11, R23 ;  /* 0x0000000b140b7223 */ /* 0x000fc60000000017 */
[----:B------:R-:W0:Y:S01]  /*0c90*/  LDS R18, [R17+0x3c0] ;  /* 0x0003c00011127984 */ /* 0x000e220000000800 */
[----:B-1----:R-:W-:-:S04]  /*0ca0*/  FFMA R11, R12, R21, R11 ;  /* 0x000000150c0b7223 */ /* 0x002fc8000000000b */
[----:B--2---:R-:W-:-:S04]  /*0cb0*/  FFMA R4, R4, R13, R11 ;  /* 0x0000000d04047223 */ /* 0x004fc8000000000b */
[----:B---3--:R-:W-:-:S04]  /*0cc0*/  FFMA R5, R5, R14, R4 ;  /* 0x0000000e05057223 */ /* 0x008fc80000000004 */
[----:B----4-:R-:W-:-:S04]  /*0cd0*/  FFMA R5, R6, R15, R5 ;  /* 0x0000000f06057223 */ /* 0x010fc80000000005 */
[----:B-----5:R-:W-:-:S04]  /*0ce0*/  FFMA R5, R24, R7, R5 ;  /* 0x0000000718057223 */ /* 0x020fc80000000005 */
[----:B0-----:R-:W-:-:S04]  /*0cf0*/  FFMA R8, R8, R25, R5 ;  /* 0x0000001908087223 */ /* 0x001fc80000000005 */
[----:B------:R-:W-:-:S04]  /*0d00*/  FFMA R9, R9, R26, R8 ;  /* 0x0000001a09097223 */ /* 0x000fc80000000008 */
[----:B------:R-:W-:Y:S01]  /*0d10*/  FFMA R27, R18, R27, R9 ;  /* 0x0000001b121b7223 */ /* 0x000fe20000000009 */
[----:B------:R-:W-:Y:S06]  /*0d20*/  BAR.SYNC.DEFER_BLOCKING 0x0 ;  /* 0x0000000000007b1d */ /* 0x000fec0000010000 */
.L_x_1:
[----:B------:R-:W1:Y:S01]  /*0d30*/  LDCU UR5, c[0x0][0x3a0] ;  /* 0x00007400ff0577ac */ /* 0x000e620008000800 */
[----:B------:R-:W2:Y:S01]  /*0d40*/  LDCU UR4, c[0x0][0x398] ;  /* 0x00007300ff0477ac */ /* 0x000ea20008000800 */
[----:B-1----:R-:W-:-:S04]  /*0d50*/  ISETP.GE.AND P0, PT, R2, UR5, PT ;  /* 0x0000000502007c0c */ /* 0x002fc8000bf06270 */
[----:B--2---:R-:W-:-:S13]  /*0d60*/  ISETP.GE.OR P0, PT, R3, UR4, P0 ;  /* 0x0000000403007c0c */ /* 0x004fda0008706670 */
[----:B------:R-:W-:Y:S05]  /*0d70*/  @P0 EXIT ;  /* 0x000000000000094d */ /* 0x000fea0003800000 */
[----:B------:R-:W1:Y:S01]  /*0d80*/  LDC.64 R4, c[0x0][0x390] ;  /* 0x0000e400ff047b82 */ /* 0x000e620000000a00 */
[----:B------:R-:W-:-:S04]  /*0d90*/  IMAD R3, R3, R0, R2 ;  /* 0x0000000003037224 */ /* 0x000fc800078e0202 */
[----:B-1----:R-:W-:-:S05]  /*0da0*/  IMAD.WIDE R2, R3, 0x4, R4 ;  /* 0x0000000403027825 */ /* 0x002fca00078e0204 */
[----:B------:R-:W-:Y:S01]  /*0db0*/  STG.E desc[UR36][R2.64], R27 ;  /* 0x0000001b02007986 */ /* 0x000fe2000c101924 */
[----:B------:R-:W-:Y:S05]  /*0dc0*/  EXIT ;  /* 0x000000000000794d */ /* 0x000fea0003800000 */
.L_x_4:
[----:B------:R-:W-:-:S00]  /*0dd0*/  BRA `(.L_x_4) ;  /* 0xfffffffc00fc7947 */ /* 0x000fc0000383ffff */
[----:B------:R-:W-:-:S00]  /*0de0*/  NOP ;  /* 0x0000000000007918 */ /* 0x000fc00000000000 */
        /* <DEDUP_REMOVED lines=9> */
.L_x_10:


//--------------------- .text._Z19multiMatrixOnDevicePfS_S_iii --------------------------
	.section	.text._Z19multiMatrixOnDevicePfS_S_iii,"ax",@progbits
	.align	128
        .global         _Z19multiMatrixOnDevicePfS_S_iii
        .type           _Z19multiMatrixOnDevicePfS_S_iii,@function
        .size           _Z19multiMatrixOnDevicePfS_S_iii,(.L_x_11 - _Z19multiMatrixOnDevicePfS_S_iii)
        .other          _Z19multiMatrixOnDevicePfS_S_iii,@"STO_CUDA_ENTRY STV_DEFAULT"
_Z19multiMatrixOnDevicePfS_S_iii:
.text._Z19multiMatrixOnDevicePfS_S_iii:
[----:B------:R-:W-:Y:S01]  /*0000*/  LDC R1, c[0x0][0x37c] ;  /* 0x0000df00ff017b82 */ /* 0x000fe20000000800 */
[----:B------:R-:W0:Y:S07]  /*0010*/  S2R R5, SR_TID.Y ;  /* 0x0000000000057919 */ /* 0x000e2e0000002200 */
[----:B------:R-:W1:Y:S01]  /*0020*/  LDC R14, c[0x0][0x360] ;  /* 0x0000d800ff0e7b82 */ /* 0x000e620000000800 */
[----:B------:R-:W2:Y:S01]  /*0030*/  LDCU UR6, c[0x0][0x398] ;  /* 0x00007300ff0677ac */ /* 0x000ea20008000800 */
[----:B------:R-:W1:Y:S06]  /*0040*/  S2R R3, SR_TID.X ;  /* 0x0000000000037919 */ /* 0x000e6c0000002100 */
[----:B------:R-:W0:Y:S08]  /*0050*/  S2UR UR5, SR_CTAID.Y ;  /* 0x00000000000579c3 */ /* 0x000e300000002600 */
[----:B------:R-:W0:Y:S08]  /*0060*/  LDC R0, c[0x0][0x364] ;  /* 0x0000d900ff007b82 */ /* 0x000e300000000800 */
[----:B------:R-:W1:Y:S08]  /*0070*/  S2UR UR4, SR_CTAID.X ;  /* 0x00000000000479c3 */ /* 0x000e700000002500 */
[----:B------:R-:W3:Y:S01]  /*0080*/  LDC R15, c[0x0][0x3a0] ;  /* 0x0000e800ff0f7b82 */ /* 0x000ee20000000800 */
[----:B0-----:R-:W-:-:S02]  /*0090*/  IMAD R0, R0, UR5, R5 ;  /* 0x0000000500007c24 */ /* 0x001fc4000f8e0205 */
[----:B-1----:R-:W-:-:S03]  /*00a0*/  IMAD R14, R14, UR4, R3 ;  /* 0x000000040e0e7c24 */ /* 0x002fc6000f8e0203 */
[----:B---3--:R-:W-:-:S04]  /*00b0*/  ISETP.GE.AND P0, PT, R0, R15, PT ;  /* 0x0000000f0000720c */ /* 0x008fc80003f06270 */
[----:B--2---:R-:W-:-:S13]  /*00c0*/  ISETP.GE.OR P0, PT, R14, UR6, P0 ;  /* 0x000000060e007c0c */ /* 0x004fda0008706670 */
[----:B------:R-:W-:Y:S05]  /*00d0*/  @P0 EXIT ;  /* 0x000000000000094d */ /* 0x000fea0003800000 */
[----:B------:R-:W0:Y:S01]  /*00e0*/  LDC R17, c[0x0][0x39c] ;  /* 0x0000e700ff117b82 */ /* 0x000e220000000800 */
[----:B------:R-:W1:Y:S01]  /*00f0*/  LDCU.64 UR6, c[0x0][0x358] ;  /* 0x00006b00ff0677ac */ /* 0x000e620008000a00 */
[----:B------:R-:W-:Y:S01]  /*0100*/  HFMA2 R26, -RZ, RZ, 0, 0 ;  /* 0x00000000ff1a7431 */ /* 0x000fe200000001ff */
[----:B0-----:R-:W-:-:S13]  /*0110*/  ISETP.GE.AND P0, PT, R17, 0x1, PT ;  /* 0x000000011100780c */ /* 0x001fda0003f06270 */
[----:B-1----:R-:W-:Y:S05]  /*0120*/  @!P0 BRA `(.L_x_5) ;  /* 0x0000000400b88947 */ /* 0x002fea0003800000 */
[C---:B------:R-:W-:Y:S01]  /*0130*/  ISETP.GE.U32.AND P1, PT, R17.reuse, 0x8, PT ;  /* 0x000000081100780c */ /* 0x040fe20003f26070 */
[----:B------:R-:W-:Y:S01]  /*0140*/  IMAD R18, R14, R17, RZ ;  /* 0x000000110e127224 */ /* 0x000fe200078e02ff */
[----:B------:R-:W-:Y:S02]  /*0150*/  LOP3.LUT R25, R17, 0x7, RZ, 0xc0, !PT ;  /* 0x0000000711197812 */ /* 0x000fe400078ec0ff */
[----:B------:R-:W-:Y:S02]  /*0160*/  MOV R26, RZ ;  /* 0x000000ff001a7202 */ /* 0x000fe40000000f00 */
[----:B------:R-:W-:Y:S02]  /*0170*/  ISETP.NE.AND P0, PT, R25, RZ, PT ;  /* 0x000000ff1900720c */ /* 0x000fe40003f05270 */
[----:B------:R-:W-:-:S05]  /*0180*/  MOV R19, RZ ;  /* 0x000000ff00137202 */ /* 0x000fca0000000f00 */
[----:B------:R-:W-:Y:S06]  /*0190*/  @!P1 BRA `(.L_x_6) ;  /* 0x0000000000c49947 */ /* 0x000fec0003800000 */
[----:B------:R-:W0:Y:S01]  /*01a0*/  LDCU.64 UR4, c[0x0][0x380] ;  /* 0x00007000ff0477ac */ /* 0x000e220008000a00 */
[----:B------:R-:W-:Y:S02]  /*01b0*/  LOP3.LUT R19, R17, 0x7ffffff8, RZ, 0xc0, !PT ;  /* 0x7ffffff811137812 */ /* 0x000fe400078ec0ff */
[----:B------:R-:W-:Y:S02]  /*01c0*/  MOV R26, RZ ;  /* 0x000000ff001a7202 */ /* 0x000fe40000000f00 */
[----:B------:R-:W-:Y:S02]  /*01d0*/  MOV R16, R18 ;  /* 0x0000001200107202 */ /* 0x000fe40000000f00 */
[----:B------:R-:W-:Y:S02]  /*01e0*/  MOV R22, R0 ;  /* 0x0000000000167202 */ /* 0x000fe40000000f00 */
[----:B------:R-:W-:Y:S01]  /*01f0*/  IADD3 R20, PT, PT, -R19, RZ, RZ ;  /* 0x000000ff13147210 */ /* 0x000fe20007ffe1ff */
[----:B0-----:R-:W-:-:S04]  /*0200*/  UIADD3 UR4, UP0, UPT, UR4, 0x10, URZ ;  /* 0x0000001004047890 */ /* 0x001fc8000ff1e0ff */
[----:B------:R-:W-:-:S12]  /*0210*/  UIADD3.X UR5, UPT, UPT, URZ, UR5, URZ, UP0, !UPT ;  /* 0x00000005ff057290 */ /* 0x000fd800087fe4ff */
.L_x_7:
[----:B------:R-:W0:Y:S01]  /*0220*/  LDC.64 R12, c[0x0][0x388] ;  /* 0x0000e200ff0c7b82 */ /* 0x000e220000000a00 */
[----:B------:R-:W-:Y:S02]  /*0230*/  MOV R2, UR4 ;  /* 0x0000000400027c02 */ /* 0x000fe40008000f00 */
[----:B------:R-:W-:-:S03]  /*0240*/  MOV R3, UR5 ;  /* 0x0000000500037c02 */ /* 0x000fc60008000f00 */
[----:B------:R-:W-:-:S05]  /*0250*/  IMAD.WIDE R2, R16, 0x4, R2 ;  /* 0x0000000410027825 */ /* 0x000fca00078e0202 */
[----:B------:R-:W2:Y:S04]  /*0260*/  LDG.E R21, desc[UR6][R2.64+-0x10] ;  /* 0xfffff00602157981 */ /* 0x000ea8000c1e1900 */
[----:B------:R-:W3:Y:S04]  /*0270*/  LDG.E R23, desc[UR6][R2.64+-0xc] ;  /* 0xfffff40602177981 */ /* 0x000ee8000c1e1900 */
[----:B------:R-:W4:Y:S01]  /*0280*/  LDG.E R29, desc[UR6][R2.64+-0x8] ;  /* 0xfffff806021d7981 */ /* 0x000f22000c1e1900 */
[----:B0-----:R-:W-:-:S05]  /*0290*/  IMAD.WIDE R12, R22, 0x4, R12 ;  /* 0x00000004160c7825 */ /* 0x001fca00078e020c */
[----:B------:R0:W2:Y:S01]  /*02a0*/  LDG.E R24, desc[UR6][R12.64] ;  /* 0x000000060c187981 */ /* 0x0000a2000c1e1900 */
[----:B------:R-:W-:-:S04]  /*02b0*/  IMAD.WIDE R10, R15, 0x4, R12 ;  /* 0x000000040f0a7825 */ /* 0x000fc800078e020c */
[C---:B------:R-:W-:Y:S02]  /*02c0*/  IMAD.WIDE R4, R15.reuse, 0x4, R10 ;  /* 0x000000040f047825 */ /* 0x040fe400078e020a */
[----:B------:R-:W3:Y:S02]  /*02d0*/  LDG.E R10, desc[UR6][R10.64] ;  /* 0x000000060a0a7981 */ /* 0x000ee4000c1e1900 */
[C---:B------:R-:W-:Y:S02]  /*02e0*/  IMAD.WIDE R6, R15.reuse, 0x4, R4 ;  /* 0x000000040f067825 */ /* 0x040fe400078e0204 */
[----:B------:R1:W4:Y:S02]  /*02f0*/  LDG.E R28, desc[UR6][R4.64] ;  /* 0x00000006041c7981 */ /* 0x000324000c1e1900 */
[C---:B------:R-:W-:Y:S02]  /*0300*/  IMAD.WIDE R8, R15.reuse, 0x4, R6 ;  /* 0x000000040f087825 */ /* 0x040fe400078e0206 */
[----:B------:R-:W5:Y:S02]  /*0310*/  LDG.E R6, desc[UR6][R6.64] ;  /* 0x0000000606067981 */ /* 0x000f64000c1e1900 */
[----:B0-----:R-:W-:-:S05]  /*0320*/  IMAD.WIDE R12, R15, 0x4, R8 ;  /* 0x000000040f0c7825 */ /* 0x001fca00078e0208 */
[----:B------:R-:W5:Y:S04]  /*0330*/  LDG.E R11, desc[UR6][R12.64] ;  /* 0x000000060c0b7981 */ /* 0x000f68000c1e1900 */
[----:B------:R-:W5:Y:S04]  /*0340*/  LDG.E R7, desc[UR6][R8.64] ;  /* 0x0000000608077981 */ /* 0x000f68000c1e1900 */
[----:B------:R-:W5:Y:S04]  /*0350*/  LDG.E R9, desc[UR6][R2.64+-0x4] ;  /* 0xfffffc0602097981 */ /* 0x000f68000c1e1900 */
[----:B------:R-:W5:Y:S01]  /*0360*/  LDG.E R8, desc[UR6][R2.64+0x8] ;  /* 0x0000080602087981 */ /* 0x000f62000c1e1900 */
[----:B--2---:R-:W-:Y:S01]  /*0370*/  FFMA R24, R21, R24, R26 ;  /* 0x0000001815187223 */ /* 0x004fe2000000001a */
[----:B------:R-:W-:-:S02]  /*0380*/  IMAD.WIDE R26, R15, 0x4, R12 ;  /* 0x000000040f1a7825 */ /* 0x000fc400078e020c */
[----:B------:R-:W2:Y:S04]  /*0390*/  LDG.E R21, desc[UR6][R2.64] ;  /* 0x0000000602157981 */ /* 0x000ea8000c1e1900 */
[----:B------:R-:W2:Y:S01]  /*03a0*/  LDG.E R12, desc[UR6][R2.64+0x4] ;  /* 0x00000406020c7981 */ /* 0x000ea2000c1e1900 */
[----:B-1----:R-:W-:-:S03]  /*03b0*/  IMAD.WIDE R4, R15, 0x4, R26 ;  /* 0x000000040f047825 */ /* 0x002fc600078e021a */
[----:B------:R-:W2:Y:S04]  /*03c0*/  LDG.E R13, desc[UR6][R2.64+0xc] ;  /* 0x00000c06020d7981 */ /* 0x000ea8000c1e1900 */
[----:B------:R-:W2:Y:S04]  /*03d0*/  LDG.E R4, desc[UR6][R4.64] ;  /* 0x0000000604047981 */ /* 0x000ea8000c1e1900 */
[----:B------:R-:W2:Y:S01]  /*03e0*/  LDG.E R3, desc[UR6][R26.64] ;  /* 0x000000061a037981 */ /* 0x000ea2000c1e1900 */
[----:B---3--:R-:W-:Y:S01]  /*03f0*/  FFMA R10, R23, R10, R24 ;  /* 0x0000000a170a7223 */ /* 0x008fe20000000018 */
[----:B------:R-:W-:-:S03]  /*0400*/  IADD3 R20, PT, PT, R20, 0x8, RZ ;  /* 0x0000000814147810 */ /* 0x000fc60007ffe0ff */
[----:B----4-:R-:W-:Y:S01]  /*0410*/  FFMA R10, R29, R28, R10 ;  /* 0x0000001c1d0a7223 */ /* 0x010fe2000000000a */
[----:B------:R-:W-:Y:S02]  /*0420*/  ISETP.NE.AND P1, PT, R20, RZ, PT ;  /* 0x000000ff1400720c */ /* 0x000fe40003f25270 */
[----:B------:R-:W-:Y:S01]  /*0430*/  LEA R22, R15, R22, 0x3 ;  /* 0x000000160f167211 */ /* 0x000fe200078e18ff */
[----:B-----5:R-:W-:Y:S01]  /*0440*/  FFMA R6, R9, R6, R10 ;  /* 0x0000000609067223 */ /* 0x020fe2000000000a */
[----:B------:R-:W-:-:S03]  /*0450*/  IADD3 R16, PT, PT, R16, 0x8, RZ ;  /* 0x0000000810107810 */ /* 0x000fc60007ffe0ff */
[----:B--2---:R-:W-:-:S04]  /*0460*/  FFMA R7, R21, R7, R6 ;  /* 0x0000000715077223 */ /* 0x004fc80000000006 */
[----:B------:R-:W-:-:S04]  /*0470*/  FFMA R7, R12, R11, R7 ;  /* 0x0000000b0c077223 */ /* 0x000fc80000000007 */
[----:B------:R-:W-:-:S04]  /*0480*/  FFMA R8, R8, R3, R7 ;  /* 0x0000000308087223 */ /* 0x000fc80000000007 */
[----:B------:R-:W-:Y:S01]  /*0490*/  FFMA R26, R13, R4, R8 ;  /* 0x000000040d1a7223 */ /* 0x000fe20000000008 */
[----:B------:R-:W-:Y:S06]  /*04a0*/  @P1 BRA `(.L_x_7) ;  /* 0xfffffffc005c1947 */ /* 0x000fec000383ffff */
.L_x_6:
[----:B------:R-:W-:Y:S05]  /*04b0*/  @!P0 BRA `(.L_x_5) ;  /* 0x0000000000d48947 */ /* 0x000fea0003800000 */
[----:B------:R-:W-:Y:S02]  /*04c0*/  ISETP.GE.U32.AND P0, PT, R25, 0x4, PT ;  /* 0x000000041900780c */ /* 0x000fe40003f06070 */
[----:B------:R-:W-:-:S04]  /*04d0*/  LOP3.LUT R12, R17, 0x3, RZ, 0xc0, !PT ;  /* 0x00000003110c7812 */ /* 0x000fc800078ec0ff */
[----:B------:R-:W-:-:S07]  /*04e0*/  ISETP.NE.AND P1, PT, R12, RZ, PT ;  /* 0x000000ff0c00720c */ /* 0x000fce0003f25270 */
[----:B------:R-:W-:Y:S06]  /*04f0*/  @!P0 BRA `(.L_x_8) ;  /* 0x0000000000588947 */ /* 0x000fec0003800000 */
[----:B------:R-:W0:Y:S01]  /*0500*/  LDC.64 R8, c[0x0][0x388] ;  /* 0x0000e200ff087b82 */ /* 0x000e220000000a00 */
[----:B------:R-:W-:Y:S01]  /*0510*/  IMAD R7, R19, R15, R0 ;  /* 0x0000000f13077224 */ /* 0x000fe200078e0200 */
[----:B------:R-:W-:-:S06]  /*0520*/  IADD3 R5, PT, PT, R18, R19, RZ ;  /* 0x0000001312057210 */ /* 0x000fcc0007ffe0ff */
[----:B------:R-:W1:Y:S01]  /*0530*/  LDC.64 R2, c[0x0][0x380] ;  /* 0x0000e000ff027b82 */ /* 0x000e620000000a00 */
[----:B0-----:R-:W-:-:S04]  /*0540*/  IMAD.WIDE R8, R7, 0x4, R8 ;  /* 0x0000000407087825 */ /* 0x001fc800078e0208 */
[----:B------:R-:W-:Y:S02]  /*0550*/  IMAD.WIDE R10, R15, 0x4, R8 ;  /* 0x000000040f0a7825 */ /* 0x000fe400078e0208 */
[----:B------:R-:W2:Y:S02]  /*0560*/  LDG.E R8, desc[UR6][R8.64] ;  /* 0x0000000608087981 */ /* 0x000ea4000c1e1900 */
[----:B-1----:R-:W-:-:S04]  /*0570*/  IMAD.WIDE R2, R5, 0x4, R2 ;  /* 0x0000000405027825 */ /* 0x002fc800078e0202 */
[C---:B------:R-:W-:Y:S01]  /*0580*/  IMAD.WIDE R4, R15.reuse, 0x4, R10 ;  /* 0x000000040f047825 */ /* 0x040fe200078e020a */
[----:B------:R-:W2:Y:S04]  /*0590*/  LDG.E R13, desc[UR6][R2.64] ;  /* 0x00000006020d7981 */ /* 0x000ea8000c1e1900 */
[----:B------:R-:W3:Y:S01]  /*05a0*/  LDG.E R10, desc[UR6][R10.64] ;  /* 0x000000060a0a7981 */ /* 0x000ee2000c1e1900 */
[----:B------:R-:W-:-:S03]  /*05b0*/  IMAD.WIDE R6, R15, 0x4, R4 ;  /* 0x000000040f067825 */ /* 0x000fc600078e0204 */
[----:B------:R-:W3:Y:S04]  /*05c0*/  LDG.E R16, desc[UR6][R2.64+0x4] ;  /* 0x0000040602107981 */ /* 0x000ee8000c1e1900 */
[----:B------:R-:W4:Y:S04]  /*05d0*/  LDG.E R21, desc[UR6][R4.64] ;  /* 0x0000000604157981 */ /* 0x000f28000c1e1900 */
[----:B------:R-:W4:Y:S04]  /*05e0*/  LDG.E R20, desc[UR6][R2.64+0x8] ;  /* 0x0000080602147981 */ /* 0x000f28000c1e1900 */
[----:B------:R-:W5:Y:S04]  /*05f0*/  LDG.E R22, desc[UR6][R2.64+0xc] ;  /* 0x00000c0602167981 */ /* 0x000f68000c1e1900 */
[----:B------:R-:W5:Y:S01]  /*0600*/  LDG.E R6, desc[UR6][R6.64] ;  /* 0x0000000606067981 */ /* 0x000f62000c1e1900 */
[----:B------:R-:W-:Y:S01]  /*0610*/  IADD3 R19, PT, PT, R19, 0x4, RZ ;  /* 0x0000000413137810 */ /* 0x000fe20007ffe0ff */
[----:B--2---:R-:W-:-:S04]  /*0620*/  FFMA R13, R13, R8, R26 ;  /* 0x000000080d0d7223 */ /* 0x004fc8000000001a */
[----:B---3--:R-:W-:-:S04]  /*0630*/  FFMA R13, R16, R10, R13 ;  /* 0x0000000a100d7223 */ /* 0x008fc8000000000d */
[----:B----4-:R-:W-:-:S04]  /*0640*/  FFMA R13, R20, R21, R13 ;  /* 0x00000015140d7223 */ /* 0x010fc8000000000d */
[----:B-----5:R-:W-:-:S07]  /*0650*/  FFMA R26, R22, R6, R13 ;  /* 0x00000006161a7223 */ /* 0x020fce000000000d */
.L_x_8:
[----:B------:R-:W-:Y:S05]  /*0660*/  @!P1 BRA `(.L_x_5) ;  /* 0x0000000000689947 */ /* 0x000fea0003800000 */
[----:B------:R-:W0:Y:S01]  /*0670*/  LDC.64 R8, c[0x0][0x388] ;  /* 0x0000e200ff087b82 */ /* 0x000e220000000a00 */
[----:B------:R-:W-:Y:S02]  /*0680*/  ISETP.NE.AND P0, PT, R12, 0x1, PT ;  /* 0x000000010c00780c */ /* 0x000fe40003f05270 */
[----:B------:R-:W-:-:S04]  /*0690*/  LOP3.LUT R17, R17, 0x1, RZ, 0xc0, !PT ;  /* 0x0000000111117812 */ /* 0x000fc800078ec0ff */
[----:B------:R-:W-:Y:S01]  /*06a0*/  ISETP.NE.U32.AND P1, PT, R17, 0x1, PT ;  /* 0x000000011100780c */ /* 0x000fe20003f25070 */
[----:B------:R-:W1:Y:S06]  /*06b0*/  LDC.64 R6, c[0x0][0x380] ;  /* 0x0000e000ff067b82 */ /* 0x000e6c0000000a00 */
[C---:B------:R-:W-:Y:S01]  /*06c0*/  @P0 IMAD R13, R19.reuse, R15, R0 ;  /* 0x0000000f130d0224 */ /* 0x040fe200078e0200 */
[----:B------:R-:W-:Y:S01]  /*06d0*/  @P0 IADD3 R11, PT, PT, R18, R19, RZ ;  /* 0x00000013120b0210 */ /* 0x000fe20007ffe0ff */
[----:B------:R-:W2:Y:S01]  /*06e0*/  LDC.64 R4, c[0x0][0x380] ;  /* 0x0000e000ff047b82 */ /* 0x000ea20000000a00 */
[----:B------:R-:W-:-:S07]  /*06f0*/  @P0 IADD3 R19, PT, PT, R19, 0x2, RZ ;  /* 0x0000000213130810 */ /* 0x000fce0007ffe0ff */
[----:B------:R-:W3:Y:S01]  /*0700*/  LDC.64 R2, c[0x0][0x388] ;  /* 0x0000e200ff027b82 */ /* 0x000ee20000000a00 */
[----:B0-----:R-:W-:Y:S01]  /*0710*/  @P0 IMAD.WIDE R8, R13, 0x4, R8 ;  /* 0x000000040d080825 */ /* 0x001fe200078e0208 */
[----:B------:R-:W-:-:S03]  /*0720*/  @!P1 IADD3 R13, PT, PT, R18, R19, RZ ;  /* 0x00000013120d9210 */ /* 0x000fc60007ffe0ff */
[----:B------:R-:W-:Y:S01]  /*0730*/  @!P1 IMAD R19, R19, R15, R0 ;  /* 0x0000000f13139224 */ /* 0x000fe200078e0200 */
[----:B------:R-:W4:Y:S01]  /*0740*/  @P0 LDG.E R12, desc[UR6][R8.64] ;  /* 0x00000006080c0981 */ /* 0x000f22000c1e1900 */
[----:B-1----:R-:W-:-:S04]  /*0750*/  @P0 IMAD.WIDE R6, R11, 0x4, R6 ;  /* 0x000000040b060825 */ /* 0x002fc800078e0206 */
[----:B------:R-:W-:Y:S01]  /*0760*/  @P0 IMAD.WIDE R10, R15, 0x4, R8 ;  /* 0x000000040f0a0825 */ /* 0x000fe200078e0208 */
[----:B------:R-:W4:Y:S03]  /*0770*/  @P0 LDG.E R17, desc[UR6][R6.64] ;  /* 0x0000000606110981 */ /* 0x000f26000c1e1900 */
[----:B--2---:R-:W-:Y:S01]  /*0780*/  @!P1 IMAD.WIDE R4, R13, 0x4, R4 ;  /* 0x000000040d049825 */ /* 0x004fe200078e0204 */
[----:B------:R-:W2:Y:S04]  /*0790*/  @P0 LDG.E R21, desc[UR6][R6.64+0x4] ;  /* 0x0000040606150981 */ /* 0x000ea8000c1e1900 */
[----:B------:R-:W2:Y:S01]  /*07a0*/  @P0 LDG.E R10, desc[UR6][R10.64] ;  /* 0x000000060a0a0981 */ /* 0x000ea2000c1e1900 */
[----:B---3--:R-:W-:-:S03]  /*07b0*/  @!P1 IMAD.WIDE R2, R19, 0x4, R2 ;  /* 0x0000000413029825 */ /* 0x008fc600078e0202 */
[----:B------:R-:W3:Y:S04]  /*07c0*/  @!P1 LDG.E R5, desc[UR6][R4.64] ;  /* 0x0000000604059981 */ /* 0x000ee8000c1e1900 */
[----:B------:R-:W3:Y:S01]  /*07d0*/  @!P1 LDG.E R2, desc[UR6][R2.64] ;  /* 0x0000000602029981 */ /* 0x000ee2000c1e1900 */
[----:B----4-:R-:W-:-:S04]  /*07e0*/  @P0 FFMA R12, R17, R12, R26 ;  /* 0x0000000c110c0223 */ /* 0x010fc8000000001a */
[----:B--2---:R-:W-:-:S04]  /*07f0*/  @P0 FFMA R26, R21, R10, R12 ;  /* 0x0000000a151a0223 */ /* 0x004fc8000000000c */
[----:B---3--:R-:W-:-:S07]  /*0800*/  @!P1 FFMA R26, R5, R2, R26 ;  /* 0x00000002051a9223 */ /* 0x008fce000000001a */
.L_x_5:
[----:B------:R-:W0:Y:S01]  /*0810*/  LDC.64 R2, c[0x0][0x390] ;  /* 0x0000e400ff027b82 */ /* 0x000e220000000a00 */
[----:B------:R-:W-:-:S04]  /*0820*/  IMAD R15, R14, R15, R0 ;  /* 0x0000000f0e0f7224 */ /* 0x000fc800078e0200 */
[----:B0-----:R-:W-:-:S05]  /*0830*/  IMAD.WIDE R2, R15, 0x4, R2 ;  /* 0x000000040f027825 */ /* 0x001fca00078e0202 */
[----:B------:R-:W-:Y:S01]  /*0840*/  STG.E desc[UR6][R2.64], R26 ;  /* 0x0000001a02007986 */ /* 0x000fe2000c101906 */
[----:B------:R-:W-:Y:S05]  /*0850*/  EXIT ;  /* 0x000000000000794d */ /* 0x000fea0003800000 */
.L_x_9:
        /* <DEDUP_REMOVED lines=10> */
.L_x_11:


//--------------------- .nv.global.init           --------------------------
	.section	.nv.global.init,"aw",@progbits
.nv.global.init:
	.type		$str,@object
	.size		$str,($str$1 - $str)
$str:
        /*0000*/ 	.byte	0x62, 0x6c, 0x6f, 0x63, 0x6b, 0x44, 0x69, 0x6d, 0x2e, 0x78, 0x20, 0x3d, 0x3d, 0x20, 0x42, 0x4c
        /*0010*/ 	.byte	0x4f, 0x43, 0x4b, 0x5f, 0x53, 0x49, 0x5a, 0x45, 0x00
	.type		$str$1,@object
	.size		$str$1,(__unnamed_1 - $str$1)
$str$1:
        /*0019*/ 	.byte	0x2f, 0x74, 0x6d, 0x70, 0x2f, 0x73, 0x61, 0x73, 0x73, 0x5f, 0x63, 0x75, 0x5f, 0x36, 0x38, 0x34
        /*0029*/ 	.byte	0x32, 0x70, 0x36, 0x77, 0x38, 0x2f, 0x6b, 0x2e, 0x63, 0x75, 0x00
	.type		__unnamed_1,@object
	.size		__unnamed_1,(.L_0 - __unnamed_1)
__unnamed_1:
        /*0034*/ 	.byte	0x76, 0x6f, 0x69, 0x64, 0x20, 0x6d, 0x75, 0x6c, 0x74, 0x69, 0x4d, 0x61, 0x74, 0x72, 0x69, 0x63
        /*0044*/ 	.byte	0x4f, 0x6e, 0x44, 0x65, 0x76, 0x69, 0x63, 0x65, 0x53, 0x68, 0x61, 0x72, 0x65, 0x64, 0x4d, 0x65
        /*0054*/ 	.byte	0x6d, 0x6f, 0x72, 0x79, 0x28, 0x66, 0x6c, 0x6f, 0x61, 0x74, 0x20, 0x2a, 0x2c, 0x20, 0x66, 0x6c
        /*0064*/ 	.byte	0x6f, 0x61, 0x74, 0x20, 0x2a, 0x2c, 0x20, 0x66, 0x6c, 0x6f, 0x61, 0x74, 0x20, 0x2a, 0x2c, 0x20
        /*0074*/ 	.byte	0x69, 0x6e, 0x74, 0x2c, 0x20, 0x69, 0x6e, 0x74, 0x2c, 0x20, 0x69, 0x6e, 0x74, 0x29, 0x00
.L_0:


//--------------------- .nv.shared._Z31multiMatricOnDeviceSharedMemoryPfS_S_iii --------------------------
	.section	.nv.shared._Z31multiMatricOnDeviceSharedMemoryPfS_S_iii,"aw",@nobits
	.sectionflags	@""
	.align	4
.nv.shared._Z31multiMatricOnDeviceSharedMemoryPfS_S_iii:
	.zero		3072


//--------------------- .nv.shared.reserved.0     --------------------------
	.section	.nv.shared.reserved.0,"aw",@nobits
	.weak		__nv_reservedSMEM_offset_0_alias
	.size		__nv_reservedSMEM_offset_0_alias, 0, 64
	.other		__nv_reservedSMEM_offset_0_alias,@"STO_CUDA_RESERVED_SHARED STV_DEFAULT"
__nv_reservedSMEM_offset_0_alias:
	.zero		0
	.zero		64


//--------------------- .nv.constant0._Z31multiMatricOnDeviceSharedMemoryPfS_S_iii --------------------------
	.section	.nv.constant0._Z31multiMatricOnDeviceSharedMemoryPfS_S_iii,"a",@progbits
	.sectionflags	@""
	.align	4
.nv.constant0._Z31multiMatricOnDeviceSharedMemoryPfS_S_iii:
	.zero		932


//--------------------- .nv.constant0._Z19multiMatrixOnDevicePfS_S_iii --------------------------
	.section	.nv.constant0._Z19multiMatrixOnDevicePfS_S_iii,"a",@progbits
	.sectionflags	@""
	.align	4
.nv.constant0._Z19multiMatrixOnDevicePfS_S_iii:
	.zero		932


//--------------------- SYMBOLS --------------------------

	.type		.nv.reservedSmem.offset0,@object
	.size		.nv.reservedSmem.offset0,0x4
	.type		.nv.reservedSmem.cap,@object
	.size		.nv.reservedSmem.cap,0x4
	.type		__assertfail,@function
